	.target	sm_100a

	.elftype	@"ET_EXEC"


//--------------------- .note.nv.tkinfo           --------------------------
	.section	.note.nv.tkinfo,"",@"SHT_NOTE"
	.sectionflags	@"SHF_NOTE_NV_TKINFO"
	.tkinfo
        /*0018*/ 	.word	0x00000081
        /*0030*/ 	.string	""
        /*0030*/ 	.string	"ptxas-blackwell"
        /*0030*/ 	.string	"Cuda compilation tools, release 12.9, V12.9.86"
        /*0030*/ 	.string	"Build cuda_12.9.r12.9/compiler.36037853_0"
        /*0030*/ 	.string	"-v  -suppress-debug-info  -lineinfo  -arch sm_100a "



//--------------------- .note.nv.cuver            --------------------------
	.section	.note.nv.cuver,"",@"SHT_NOTE"
	.sectionflags	@"SHF_NOTE_NV_CUVER"
        /*0018*/ 	.short	0x0001
        /*001a*/ 	.short	0x0064
        /*001c*/ 	.short	0x0001
        /*001e*/ 	.short	0x0000
        /*0020*/ 	.short	0x0001
        /*0022*/ 	.short	0x0000


//--------------------- .nv.info                  --------------------------
	.section	.nv.info,"",@"SHT_CUDA_INFO"
	.align	4


	//----- nvinfo : EIATTR_REGCOUNT
	.align		4
        /*0000*/ 	.byte	0x04, 0x2f
        /*0002*/ 	.short	(.L_4 - .L_3)
	.align		4
.L_3:
        /*0004*/ 	.word	index@(gluon_tcgen05)
        /*0008*/ 	.word	0x00000047


	//----- nvinfo : EIATTR_FRAME_SIZE
	.align		4
.L_4:
        /*000c*/ 	.byte	0x04, 0x11
        /*000e*/ 	.short	(.L_6 - .L_5)
	.align		4
.L_5:
        /*0010*/ 	.word	index@($__internal_2_$__cuda_sm10x_tcgen05_guardrail_trap_unallocated_columns_being_dealloced)
        /*0014*/ 	.word	0x00000000


	//----- nvinfo : EIATTR_FRAME_SIZE
	.align		4
.L_6:
        /*0018*/ 	.byte	0x04, 0x11
        /*001a*/ 	.short	(.L_8 - .L_7)
	.align		4
.L_7:
        /*001c*/ 	.word	index@($__internal_1_$__cuda_sm10x_tcgen05_guardrail_trap_phase_invalid_during_alloc)
        /*0020*/ 	.word	0x00000000


	//----- nvinfo : EIATTR_FRAME_SIZE
	.align		4
.L_8:
        /*0024*/ 	.byte	0x04, 0x11
        /*0026*/ 	.short	(.L_10 - .L_9)
	.align		4
.L_9:
        /*0028*/ 	.word	index@($__internal_0_$__cuda_sm10x_tcgen05_guardrail_trap_col_being_dealloced_not_returned_by_alloc)
        /*002c*/ 	.word	0x00000000


	//----- nvinfo : EIATTR_FRAME_SIZE
	.align		4
.L_10:
        /*0030*/ 	.byte	0x04, 0x11
        /*0032*/ 	.short	(.L_12 - .L_11)
	.align		4
.L_11:
        /*0034*/ 	.word	index@(gluon_tcgen05)
        /*0038*/ 	.word	0x00000000


	//----- nvinfo : EIATTR_MIN_STACK_SIZE
	.align		4
.L_12:
        /*003c*/ 	.byte	0x04, 0x12
        /*003e*/ 	.short	(.L_14 - .L_13)
	.align		4
.L_13:
        /*0040*/ 	.word	index@(gluon_tcgen05)
        /*0044*/ 	.word	0x00000000
.L_14:


//--------------------- .nv.info.gluon_tcgen05    --------------------------
	.section	.nv.info.gluon_tcgen05,"",@"SHT_CUDA_INFO"
	.sectionflags	@""
	.align	4


	//----- nvinfo : EIATTR_CUDA_API_VERSION
	.align		4
        /*0000*/ 	.byte	0x04, 0x37
        /*0002*/ 	.short	(.L_16 - .L_15)
.L_15:
        /*0004*/ 	.word	0x00000081


	//----- nvinfo : EIATTR_KPARAM_INFO
	.align		4
.L_16:
        /*0008*/ 	.byte	0x04, 0x17
        /*000a*/ 	.short	(.L_18 - .L_17)
.L_17:
        /*000c*/ 	.word	0x00000000
        /*0010*/ 	.short	0x000a
        /*0012*/ 	.short	0x0048
        /*0014*/ 	.byte	0x00, 0xf4, 0x21, 0x00


	//----- nvinfo : EIATTR_KPARAM_INFO
	.align		4
.L_18:
        /*0018*/ 	.byte	0x04, 0x17
        /*001a*/ 	.short	(.L_20 - .L_19)
.L_19:
        /*001c*/ 	.word	0x00000000
        /*0020*/ 	.short	0x0009
        /*0022*/ 	.short	0x0040
        /*0024*/ 	.byte	0x00, 0xf4, 0x21, 0x00


	//----- nvinfo : EIATTR_KPARAM_INFO
	.align		4
.L_20:
        /*0028*/ 	.byte	0x04, 0x17
        /*002a*/ 	.short	(.L_22 - .L_21)
.L_21:
        /*002c*/ 	.word	0x00000000
        /*0030*/ 	.short	0x0008
        /*0032*/ 	.short	0x0038
        /*0034*/ 	.byte	0x00, 0xf0, 0x21, 0x00


	//----- nvinfo : EIATTR_KPARAM_INFO
	.align		4
.L_22:
        /*0038*/ 	.byte	0x04, 0x17
        /*003a*/ 	.short	(.L_24 - .L_23)
.L_23:
        /*003c*/ 	.word	0x00000000
        /*0040*/ 	.short	0x0007
        /*0042*/ 	.short	0x0030
        /*0044*/ 	.byte	0x00, 0xf0, 0x21, 0x00


	//----- nvinfo : EIATTR_KPARAM_INFO
	.align		4
.L_24:
        /*0048*/ 	.byte	0x04, 0x17
        /*004a*/ 	.short	(.L_26 - .L_25)
.L_25:
        /*004c*/ 	.word	0x00000000
        /*0050*/ 	.short	0x0006
        /*0052*/ 	.short	0x0028
        /*0054*/ 	.byte	0x00, 0xf0, 0x21, 0x00


	//----- nvinfo : EIATTR_KPARAM_INFO
	.align		4
.L_26:
        /*0058*/ 	.byte	0x04, 0x17
        /*005a*/ 	.short	(.L_28 - .L_27)
.L_27:
        /*005c*/ 	.word	0x00000000
        /*0060*/ 	.short	0x0005
        /*0062*/ 	.short	0x0020
        /*0064*/ 	.byte	0x00, 0xf0, 0x11, 0x00


	//----- nvinfo : EIATTR_KPARAM_INFO
	.align		4
.L_28:
        /*0068*/ 	.byte	0x04, 0x17
        /*006a*/ 	.short	(.L_30 - .L_29)
.L_29:
        /*006c*/ 	.word	0x00000000
        /*0070*/ 	.short	0x0004
        /*0072*/ 	.short	0x001c
        /*0074*/ 	.byte	0x00, 0xf0, 0x11, 0x00


	//----- nvinfo : EIATTR_KPARAM_INFO
	.align		4
.L_30:
        /*0078*/ 	.byte	0x04, 0x17
        /*007a*/ 	.short	(.L_32 - .L_31)
.L_31:
        /*007c*/ 	.word	0x00000000
        /*0080*/ 	.short	0x0003
        /*0082*/ 	.short	0x0018
        /*0084*/ 	.byte	0x00, 0xf0, 0x11, 0x00


	//----- nvinfo : EIATTR_KPARAM_INFO
	.align		4
.L_32:
        /*0088*/ 	.byte	0x04, 0x17
        /*008a*/ 	.short	(.L_34 - .L_33)
.L_33:
        /*008c*/ 	.word	0x00000000
        /*0090*/ 	.short	0x0002
        /*0092*/ 	.short	0x0010
        /*0094*/ 	.byte	0x00, 0xf4, 0x21, 0x00


	//----- nvinfo : EIATTR_KPARAM_INFO
	.align		4
.L_34:
        /*0098*/ 	.byte	0x04, 0x17
        /*009a*/ 	.short	(.L_36 - .L_35)
.L_35:
        /*009c*/ 	.word	0x00000000
        /*00a0*/ 	.short	0x0001
        /*00a2*/ 	.short	0x0008
        /*00a4*/ 	.byte	0x00, 0xf4, 0x21, 0x00


	//----- nvinfo : EIATTR_KPARAM_INFO
	.align		4
.L_36:
        /*00a8*/ 	.byte	0x04, 0x17
        /*00aa*/ 	.short	(.L_38 - .L_37)
.L_37:
        /*00ac*/ 	.word	0x00000000
        /*00b0*/ 	.short	0x0000
        /*00b2*/ 	.short	0x0000
        /*00b4*/ 	.byte	0x00, 0xf4, 0x21, 0x00


	//----- nvinfo : EIATTR_AT_ENTRY_FRAGMENTS
	.align		4
.L_38:
        /*00b8*/ 	.byte	0x04, 0x4f
        /*00ba*/ 	.short	(.L_40 - .L_39)


	//   ....[0]....
.L_39:
        /*00bc*/ 	.word	0x00000004


	//----- nvinfo : EIATTR_RESERVED_SMEM_USED
	.align		4
.L_40:
        /*00c0*/ 	.byte	0x01, 0x41
	.zero		2


	//----- nvinfo : EIATTR_SPARSE_MMA_MASK
	.align		4
        /*00c4*/ 	.byte	0x03, 0x50
        /*00c6*/ 	.short	0x0000


	//----- nvinfo : EIATTR_TCGEN05_1CTA_USED
	.align		4
        /*00c8*/ 	.byte	0x01, 0x51
	.zero		2


	//----- nvinfo : EIATTR_MAXREG_COUNT
	.align		4
        /*00cc*/ 	.byte	0x03, 0x1b
        /*00ce*/ 	.short	0x00ff


	//----- nvinfo : EIATTR_NUM_BARRIERS
	.align		4
        /*00d0*/ 	.byte	0x02, 0x4c
        /*00d2*/ 	.byte	0x01
	.zero		1


	//----- nvinfo : EIATTR_INT_WARP_WIDE_INSTR_OFFSETS
	.align		4
        /*00d4*/ 	.byte	0x04, 0x31
        /*00d6*/ 	.short	(.L_42 - .L_41)


	//   ....[0]....
.L_41:
        /*00d8*/ 	.word	0x00001770


	//   ....[1]....
        /*00dc*/ 	.word	0x00001790


	//   ....[2]....
        /*00e0*/ 	.word	0x00001820


	//   ....[3]....
        /*00e4*/ 	.word	0x000019e0


	//   ....[4]....
        /*00e8*/ 	.word	0x000019f0


	//   ....[5]....
        /*00ec*/ 	.word	0x00001a50


	//   ....[6]....
        /*00f0*/ 	.word	0x00001a60


	//   ....[7]....
        /*00f4*/ 	.word	0x00001c90


	//   ....[8]....
        /*00f8*/ 	.word	0x00001ca0


	//   ....[9]....
        /*00fc*/ 	.word	0x00001e20


	//   ....[10]....
        /*0100*/ 	.word	0x00001e50


	//   ....[11]....
        /*0104*/ 	.word	0x00001e80


	//   ....[12]....
        /*0108*/ 	.word	0x00001ea0


	//   ....[13]....
        /*010c*/ 	.word	0x000020c0


	//   ....[14]....
        /*0110*/ 	.word	0x000020d0


	//   ....[15]....
        /*0114*/ 	.word	0x000023e0


	//   ....[16]....
        /*0118*/ 	.word	0x000023f0


	//   ....[17]....
        /*011c*/ 	.word	0x000028e0


	//   ....[18]....
        /*0120*/ 	.word	0x00002930


	//----- nvinfo : EIATTR_COOP_GROUP_MASK_REGIDS
	.align		4
.L_42:
        /*0124*/ 	.byte	0x04, 0x29
        /*0126*/ 	.short	(.L_44 - .L_43)


	//   ....[0]....
.L_43:
        /*0128*/ 	.word	0xffffffff


	//   ....[1]....
        /*012c*/ 	.word	0xffffffff


	//   ....[2]....
        /*0130*/ 	.word	0xffffffff


	//   ....[3]....
        /*0134*/ 	.word	0xffffffff


	//   ....[4]....
        /*0138*/ 	.word	0xffffffff


	//   ....[5]....
        /*013c*/ 	.word	0xffffffff


	//   ....[6]....
        /*0140*/ 	.word	0xffffffff


	//   ....[7]....
        /*0144*/ 	.word	0xffffffff


	//   ....[8]....
        /*0148*/ 	.word	0xffffffff


	//   ....[9]....
        /*014c*/ 	.word	0xffffffff


	//----- nvinfo : EIATTR_COOP_GROUP_INSTR_OFFSETS
	.align		4
.L_44:
        /*0150*/ 	.byte	0x04, 0x28
        /*0152*/ 	.short	(.L_46 - .L_45)


	//   ....[0]....
.L_45:
        /*0154*/ 	.word	0x00000050


	//   ....[1]....
        /*0158*/ 	.word	0x00000310


	//   ....[2]....
        /*015c*/ 	.word	0x00000500


	//   ....[3]....
        /*0160*/ 	.word	0x000009a0


	//   ....[4]....
        /*0164*/ 	.word	0x00000ae0


	//   ....[5]....
        /*0168*/ 	.word	0x00000fe0


	//   ....[6]....
        /*016c*/ 	.word	0x00001120


	//   ....[7]....
        /*0170*/ 	.word	0x00001610


	//   ....[8]....
        /*0174*/ 	.word	0x00002770


	//   ....[9]....
        /*0178*/ 	.word	0x000029e0


	//----- nvinfo : EIATTR_VRC_CTA_INIT_COUNT
	.align		4
.L_46:
        /*017c*/ 	.byte	0x02, 0x4a
        /*017e*/ 	.byte	0x80
	.zero		1


	//----- nvinfo : EIATTR_MBARRIER_INSTR_OFFSETS
	.align		4
        /*0180*/ 	.byte	0x04, 0x39
        /*0182*/ 	.short	(.L_48 - .L_47)


	//   ....[0]....
.L_47:
        /*0184*/ 	.word	0x00001840
        /*0188*/ 	.word	0x000000ff
        /*018c*/ 	.word	0x00006000
        /*0190*/ 	.short	0x0100
        /*0192*/ 	.byte	0x08
	.zero		1


	//   ....[1]....
        /*0194*/ 	.word	0x00001850
        /*0198*/ 	.word	0x000000ff
        /*019c*/ 	.word	0x00006010
        /*01a0*/ 	.short	0x0100
        /*01a2*/ 	.byte	0x08
	.zero		1


	//   ....[2]....
        /*01a4*/ 	.word	0x00001900
        /*01a8*/ 	.word	0x000000ff
        /*01ac*/ 	.word	0x00006008
        /*01b0*/ 	.short	0x0100
        /*01b2*/ 	.byte	0x08
	.zero		1


	//   ....[3]....
        /*01b4*/ 	.word	0x00001910
        /*01b8*/ 	.word	0x000000ff
        /*01bc*/ 	.word	0x00006018
        /*01c0*/ 	.short	0x0100
        /*01c2*/ 	.byte	0x08
	.zero		1


	//   ....[4]....
        /*01c4*/ 	.word	0x00001af0
        /*01c8*/ 	.word	0x000000ff
        /*01cc*/ 	.word	0x00006000
        /*01d0*/ 	.short	0x010a
        /*01d2*/ 	.byte	0x08
	.zero		1


	//   ....[5]....
        /*01d4*/ 	.word	0x00001cf0
        /*01d8*/ 	.word	0x000000ff
        /*01dc*/ 	.word	0x00006010
        /*01e0*/ 	.short	0x010a
        /*01e2*/ 	.byte	0x08
	.zero		1


	//   ....[6]....
        /*01e4*/ 	.word	0x00001f20
        /*01e8*/ 	.word	0x000000ff
        /*01ec*/ 	.word	0x00006000
        /*01f0*/ 	.short	0x010a
        /*01f2*/ 	.byte	0x1c
	.zero		1


	//   ....[7]....
        /*01f4*/ 	.word	0x00002110
        /*01f8*/ 	.word	0x000000ff
        /*01fc*/ 	.word	0x00006010
        /*0200*/ 	.short	0x010a
        /*0202*/ 	.byte	0x1c
	.zero		1


	//   ....[8]....
        /*0204*/ 	.word	0x000021e0
        /*0208*/ 	.word	0x000000ff
        /*020c*/ 	.word	0x00006000
        /*0210*/ 	.short	0x0108
        /*0212*/ 	.byte	0x08
	.zero		1


	//   ....[9]....
        /*0214*/ 	.word	0x000021f0
        /*0218*/ 	.word	0x000000ff
        /*021c*/ 	.word	0x00006010
        /*0220*/ 	.short	0x0108
        /*0222*/ 	.byte	0x08
	.zero		1


	//   ....[10]....
        /*0224*/ 	.word	0x00002240
        /*0228*/ 	.word	0x000000ff
        /*022c*/ 	.word	0x00006008
        /*0230*/ 	.short	0x0108
        /*0232*/ 	.byte	0x08
	.zero		1


	//   ....[11]....
        /*0234*/ 	.word	0x00002250
        /*0238*/ 	.word	0x000000ff
        /*023c*/ 	.word	0x00006018
        /*0240*/ 	.short	0x0108
        /*0242*/ 	.byte	0x08
	.zero		1


	//   ....[12]....
        /*0244*/ 	.word	0x00002a00
        /*0248*/ 	.word	0x000000ff
        /*024c*/ 	.word	0x00006000
        /*0250*/ 	.short	0x010a
        /*0252*/ 	.byte	0x08
	.zero		1


	//   ....[13]....
        /*0254*/ 	.word	0x00002a30
        /*0258*/ 	.word	0x000000ff
        /*025c*/ 	.word	0x00006010
        /*0260*/ 	.short	0x010a
        /*0262*/ 	.byte	0x08
	.zero		1


	//   ....[14]....
        /*0264*/ 	.word	0x00002a60
        /*0268*/ 	.word	0x000000ff
        /*026c*/ 	.word	0x00006000
        /*0270*/ 	.short	0x010a
        /*0272*/ 	.byte	0x1c
	.zero		1


	//   ....[15]....
        /*0274*/ 	.word	0x00002a90
        /*0278*/ 	.word	0x000000ff
        /*027c*/ 	.word	0x00006010
        /*0280*/ 	.short	0x010a
        /*0282*/ 	.byte	0x1c
	.zero		1


	//----- nvinfo : EIATTR_NUM_MBARRIERS
	.align		4
.L_48:
        /*0284*/ 	.byte	0x03, 0x38
        /*0286*/ 	.short	0x0004


	//----- nvinfo : EIATTR_EXIT_INSTR_OFFSETS
	.align		4
        /*0288*/ 	.byte	0x04, 0x1c
        /*028a*/ 	.short	(.L_50 - .L_49)


	//   ....[0]....
.L_49:
        /*028c*/ 	.word	0x000029f0


	//----- nvinfo : EIATTR_REQNTID
	.align		4
.L_50:
        /*0290*/ 	.byte	0x04, 0x10
        /*0292*/ 	.short	(.L_52 - .L_51)
.L_51:
        /*0294*/ 	.word	0x00000080
        /*0298*/ 	.word	0x00000001
        /*029c*/ 	.word	0x00000001


	//----- nvinfo : EIATTR_CRS_STACK_SIZE
	.align		4
.L_52:
        /*02a0*/ 	.byte	0x04, 0x1e
        /*02a2*/ 	.short	(.L_54 - .L_53)
.L_53:
        /*02a4*/ 	.word	0x00000000


	//----- nvinfo : EIATTR_CBANK_PARAM_SIZE
	.align		4
.L_54:
        /*02a8*/ 	.byte	0x03, 0x19
        /*02aa*/ 	.short	0x0050


	//----- nvinfo : EIATTR_PARAM_CBANK
	.align		4
        /*02ac*/ 	.byte	0x04, 0x0a
        /*02ae*/ 	.short	(.L_56 - .L_55)
	.align		4
.L_55:
        /*02b0*/ 	.word	index@(.nv.constant0.gluon_tcgen05)
        /*02b4*/ 	.short	0x0380
        /*02b6*/ 	.short	0x0050


	//----- nvinfo : EIATTR_SW_WAR
	.align		4
.L_56:
        /*02b8*/ 	.byte	0x04, 0x36
        /*02ba*/ 	.short	(.L_58 - .L_57)
.L_57:
        /*02bc*/ 	.word	0x00000008
.L_58:


//--------------------- .nv.compat                --------------------------
	.section	.nv.compat,"",@"SHT_CUDA_COMPAT_INFO"
	.align	4
        /*0000*/ 	.byte	0x02, 0x02, 0x02, 0x00, 0x02, 0x05, 0x05, 0x00, 0x02, 0x03, 0x03, 0x00, 0x02, 0x06, 0x01, 0x00


//--------------------- .nv.callgraph             --------------------------
	.section	.nv.callgraph,"",@"SHT_CUDA_CALLGRAPH"
	.align	4
	.sectionentsize	8
	.align		4
        /*0000*/ 	.word	0x00000000
	.align		4
        /*0004*/ 	.word	0xffffffff
	.align		4
        /*0008*/ 	.word	0x00000000
	.align		4
        /*000c*/ 	.word	0xfffffffe
	.align		4
        /*0010*/ 	.word	0x00000000
	.align		4
        /*0014*/ 	.word	0xfffffffd
	.align		4
        /*0018*/ 	.word	0x00000000
	.align		4
        /*001c*/ 	.word	0xfffffffc


//--------------------- .text.gluon_tcgen05       --------------------------
	.section	.text.gluon_tcgen05,"ax",@progbits
	.align	128
        .global         gluon_tcgen05
        .type           gluon_tcgen05,@function
        .size           gluon_tcgen05,(.L_x_77 - gluon_tcgen05)
        .other          gluon_tcgen05,@"STO_CUDA_ENTRY STV_DEFAULT"
gluon_tcgen05:
.text.gluon_tcgen05:
[----:B------:R-:W1:Y:S01]  /*0000*/  LDC R1, c[0x0][0x37c] ;  /* 0x0000df00ff017b82 */ /* 0x000e620000000800 */
[----:B------:R-:W2:Y:S02]  /*0010*/  S2R R0, SR_TID.X ;  /* 0x0000000000007919 */ /* 0x000ea40000002100 */
[----:B--2---:R-:W-:-:S13]  /*0020*/  ISETP.GE.U32.AND P2, PT, R0, 0x20, PT ;  /* 0x000000200000780c */ /* 0x004fda0003f46070 */
[----:B------:R-:W-:Y:S05]  /*0030*/  @P2 BRA `(.L_x_0) ;  /* 0x0000000000b82947 */ /* 0x000fea0003800000 */
[----:B------:R-:W2:Y:S01]  /*0040*/  S2UR UR6, SR_CgaCtaId ;  /* 0x00000000000679c3 */ /* 0x000ea20000008800 */
[----:B------:R-:W-:Y:S01]  /*0050*/  NOP ;  /* 0x0000000000007918 */ /* 0x000fe20000000000 */
[----:B------:R-:W-:Y:S02]  /*0060*/  UMOV UR4, 0x40 ;  /* 0x0000004000047882 */ /* 0x000fe40000000000 */
[----:B--2---:R-:W-:-:S09]  /*0070*/  ULEA UR4, UR6, UR4, 0x18 ;  /* 0x0000000406047291 */ /* 0x004fd2000f8ec0ff */
[----:B------:R-:W2:Y:S01]  /*0080*/  LDS.U8 R2, [UR4] ;  /* 0x00000004ff027984 */ /* 0x000ea20008000000 */
[----:B------:R-:W-:Y:S02]  /*0090*/  UMOV UR4, 0x400 ;  /* 0x0000040000047882 */ /* 0x000fe40000000000 */
[----:B------:R-:W-:Y:S01]  /*00a0*/  ULEA UR4, UR6, UR4, 0x18 ;  /* 0x0000000406047291 */ /* 0x000fe2000f8ec0ff */
[----:B--2---:R-:W-:-:S13]  /*00b0*/  ISETP.NE.AND P0, PT, R2, RZ, PT ;  /* 0x000000ff0200720c */ /* 0x004fda0003f05270 */
[----:B------:R-:W-:Y:S05]  /*00c0*/  @P0 BRA `(.L_x_1) ;  /* 0x00000000007c0947 */ /* 0x000fea0003800000 */
[----:B------:R-:W-:-:S13]  /*00d0*/  ELECT P0, URZ, PT ;  /* 0x0000000000ff782f */ /* 0x000fda0003800000 */
[----:B------:R-:W-:Y:S05]  /*00e0*/  @!P0 BRA `(.L_x_2) ;  /* 0x0000000000848947 */ /* 0x000fea0003800000 */
[----:B------:R-:W-:Y:S01]  /*00f0*/  UMOV UR5, 0x4 ;  /* 0x0000000400057882 */ /* 0x000fe20000000000 */
[----:B------:R-:W-:Y:S02]  /*0100*/  IMAD.MOV.U32 R5, RZ, RZ, 0x1 ;  /* 0x00000001ff057424 */ /* 0x000fe400078e00ff */
[----:B------:R-:W-:Y:S02]  /*0110*/  IMAD.MOV.U32 R3, RZ, RZ, 0xf ;  /* 0x0000000fff037424 */ /* 0x000fe400078e00ff */
[----:B------:R-:W-:Y:S04]  /*0120*/  DEPBAR.LE SB2, 0x36 ;  /* 0x0000ad800000791a */ /* 0x000fe80000000000 */
[----:B------:R-:W2:Y:S02]  /*0130*/  UTCATOMSWS.FIND_AND_SET.ALIGN UP0, UR5, UR5 ;  /* 0x00000005000575e3 */ /* 0x000ea40008000800 */
[----:B--2---:R-:W-:-:S04]  /*0140*/  PLOP3.LUT P0, PT, PT, PT, UP0, 0x80, 0x8 ;  /* 0x000000000008781c */ /* 0x004fc80003f0f008 */
[----:B------:R-:W-:-:S04]  /*0150*/  SEL R2, RZ, 0xffffffff, !P0 ;  /* 0xffffffffff027807 */ /* 0x000fc80004000000 */
[----:B------:R-:W-:Y:S01]  /*0160*/  ISETP.NE.AND P0, PT, R2, RZ, PT ;  /* 0x000000ff0200720c */ /* 0x000fe20003f05270 */
[----:B------:R-:W-:-:S12]  /*0170*/  IMAD.U32 R2, RZ, RZ, UR5 ;  /* 0x00000005ff027e24 */ /* 0x000fd8000f8e00ff */
[----:B------:R-:W-:Y:S05]  /*0180*/  @P0 BRA `(.L_x_3) ;  /* 0x0000000000240947 */ /* 0x000fea0003800000 */
.L_x_4:
[----:B------:R-:W-:Y:S05]  /*0190*/  NANOSLEEP 0x64 ;  /* 0x000000640000795d */ /* 0x000fea0003800000 */
[----:B------:R-:W-:-:S05]  /*01a0*/  UMOV UR5, 0x4 ;  /* 0x0000000400057882 */ /* 0x000fca0000000000 */
[----:B------:R-:W-:Y:S04]  /*01b0*/  DEPBAR.LE SB2, 0x36 ;  /* 0x0000ad800000791a */ /* 0x000fe80000000000 */
[----:B------:R-:W2:Y:S02]  /*01c0*/  UTCATOMSWS.FIND_AND_SET.ALIGN UP0, UR5, UR5 ;  /* 0x00000005000575e3 */ /* 0x000ea40008000800 */
[----:B--2---:R-:W-:-:S04]  /*01d0*/  PLOP3.LUT P0, PT, PT, PT, UP0, 0x80, 0x8 ;  /* 0x000000000008781c */ /* 0x004fc80003f0f008 */
[----:B------:R-:W-:-:S04]  /*01e0*/  SEL R2, RZ, 0xffffffff, !P0 ;  /* 0xffffffffff027807 */ /* 0x000fc80004000000 */
[----:B------:R-:W-:Y:S01]  /*01f0*/  ISETP.NE.AND P0, PT, R2, RZ, PT ;  /* 0x000000ff0200720c */ /* 0x000fe20003f05270 */
[----:B------:R-:W-:-:S12]  /*0200*/  IMAD.U32 R2, RZ, RZ, UR5 ;  /* 0x00000005ff027e24 */ /* 0x000fd8000f8e00ff */
[----:B------:R-:W-:Y:S05]  /*0210*/  @!P0 BRA `(.L_x_4) ;  /* 0xfffffffc00dc8947 */ /* 0x000fea000383ffff */
.L_x_3:
[C---:B------:R-:W-:Y:S01]  /*0220*/  VIADD R4, R2.reuse, 0x10 ;  /* 0x0000001002047836 */ /* 0x040fe20000000000 */
[----:B------:R-:W-:Y:S01]  /*0230*/  UMOV UR5, 0x50 ;  /* 0x0000005000057882 */ /* 0x000fe20000000000 */
[----:B------:R-:W-:Y:S01]  /*0240*/  SHF.L.U32 R3, R3, R2, RZ ;  /* 0x0000000203037219 */ /* 0x000fe200000006ff */
[----:B------:R-:W-:Y:S01]  /*0250*/  ULEA UR5, UR6, UR5, 0x18 ;  /* 0x0000000506057291 */ /* 0x000fe2000f8ec0ff */
[----:B------:R-:W-:Y:S01]  /*0260*/  IMAD.SHL.U32 R2, R2, 0x20, RZ ;  /* 0x0000002002027824 */ /* 0x000fe200078e00ff */
[----:B------:R-:W-:-:S04]  /*0270*/  SHF.L.U32 R4, R5, R4, RZ ;  /* 0x0000000405047219 */ /* 0x000fc800000006ff */
[----:B------:R-:W-:-:S05]  /*0280*/  LOP3.LUT R3, R4, R3, RZ, 0xfc, !PT ;  /* 0x0000000304037212 */ /* 0x000fca00078efcff */
[----:B------:R2:W-:Y:S04]  /*0290*/  ATOMS.OR RZ, [UR5], R3 ;  /* 0x00000003ffff798c */ /* 0x0005e8000b000005 */
[----:B------:R2:W-:Y:S01]  /*02a0*/  STS [UR4], R2 ;  /* 0x00000002ff007988 */ /* 0x0005e20008000804 */
[----:B------:R-:W-:Y:S05]  /*02b0*/  BRA `(.L_x_2) ;  /* 0x0000000000107947 */ /* 0x000fea0003800000 */
.L_x_1:
[----:B------:R-:W-:Y:S01]  /*02c0*/  IMAD.MOV.U32 R3, RZ, RZ, -0x1 ;  /* 0xffffffffff037424 */ /* 0x000fe200078e00ff */
[----:B------:R-:W-:-:S04]  /*02d0*/  MOV R2, 0x300 ;  /* 0x0000030000027802 */ /* 0x000fc80000000f00 */
[----:B------:R2:W-:Y:S03]  /*02e0*/  STS [UR4], R3 ;  /* 0x00000003ff007988 */ /* 0x0005e60008000804 */
[----:B-12---:R-:W-:Y:S05]  /*02f0*/  CALL.REL.NOINC `($__internal_1_$__cuda_sm10x_tcgen05_guardrail_trap_phase_invalid_during_alloc) ;  /* 0x0000002400fc7944 */ /* 0x006fea0003c00000 */
.L_x_2:
[----:B------:R-:W-:Y:S05]  /*0300*/  WARPSYNC.ALL ;  /* 0x0000000000007948 */ /* 0x000fea0003800000 */
[----:B------:R-:W-:Y:S01]  /*0310*/  NOP ;  /* 0x0000000000007918 */ /* 0x000fe20000000000 */
.L_x_0:
[----:B------:R-:W3:Y:S08]  /*0320*/  S2UR UR4, SR_CgaCtaId ;  /* 0x00000000000479c3 */ /* 0x000ef00000008800 */
[----:B------:R-:W-:Y:S01]  /*0330*/  BAR.SYNC.DEFER_BLOCKING 0x0 ;  /* 0x0000000000007b1d */ /* 0x000fe20000010000 */
[----:B------:R-:W-:-:S05]  /*0340*/  LOP3.LUT R68, R0, 0x7f, RZ, 0xc0, !PT ;  /* 0x0000007f00447812 */ /* 0x000fca00078ec0ff */
[----:B------:R-:W-:Y:S02]  /*0350*/  UMOV UR8, 0x400 ;  /* 0x0000040000087882 */ /* 0x000fe40000000000 */
[----:B--2---:R-:W2:Y:S08]  /*0360*/  LDC R3, c[0x0][0x398] ;  /* 0x0000e600ff037b82 */ /* 0x004eb00000000800 */
[----:B------:R-:W4:Y:S01]  /*0370*/  LDC R10, c[0x0][0x3a0] ;  /* 0x0000e800ff0a7b82 */ /* 0x000f220000000800 */
[----:B---3--:R-:W-:-:S07]  /*0380*/  ULEA UR8, UR4, UR8, 0x18 ;  /* 0x0000000804087291 */ /* 0x008fce000f8ec0ff */
[----:B------:R-:W3:Y:S02]  /*0390*/  S2UR UR19, SR_CTAID.Y ;  /* 0x00000000001379c3 */ /* 0x000ee40000002600 */
[----:B------:R-:W5:Y:S06]  /*03a0*/  LDS R4, [UR8] ;  /* 0x00000008ff047984 */ /* 0x000f6c0008000800 */
[----:B------:R-:W-:Y:S06]  /*03b0*/  BAR.SYNC.DEFER_BLOCKING 0x0 ;  /* 0x0000000000007b1d */ /* 0x000fec0000010000 */
[----:B------:R-:W-:Y:S05]  /*03c0*/  @P2 BRA `(.L_x_5) ;  /* 0x0000000000182947 */ /* 0x000fea0003800000 */
[----:B------:R-:W-:Y:S01]  /*03d0*/  ELECT P0, URZ, PT ;  /* 0x0000000000ff782f */ /* 0x000fe20003800000 */
[----:B------:R-:W-:Y:S01]  /*03e0*/  IMAD.MOV.U32 R2, RZ, RZ, 0x1 ;  /* 0x00000001ff027424 */ /* 0x000fe200078e00ff */
[----:B------:R-:W-:Y:S01]  /*03f0*/  UMOV UR5, 0x40 ;  /* 0x0000004000057882 */ /* 0x000fe20000000000 */
[----:B------:R-:W-:Y:S01]  /*0400*/  UVIRTCOUNT.DEALLOC.SMPOOL 0x80 ;  /* 0x000000800000784c */ /* 0x000fe20000000000 */
[----:B------:R-:W-:-:S09]  /*0410*/  ULEA UR5, UR4, UR5, 0x18 ;  /* 0x0000000504057291 */ /* 0x000fd2000f8ec0ff */
[----:B------:R5:W-:Y:S03]  /*0420*/  @P0 STS.U8 [UR5], R2 ;  /* 0x00000002ff000988 */ /* 0x000be60008000005 */
.L_x_5:
[----:B------:R-:W5:Y:S01]  /*0430*/  S2UR UR4, SR_CTAID.Z ;  /* 0x00000000000479c3 */ /* 0x000f620000002700 */
[----:B------:R-:W4:Y:S01]  /*0440*/  LDCU UR5, c[0x0][0x370] ;  /* 0x00006e00ff0577ac */ /* 0x000f220008000800 */
[C---:B------:R-:W-:Y:S01]  /*0450*/  ISETP.GE.U32.AND P0, PT, R68.reuse, 0x20, PT ;  /* 0x000000204400780c */ /* 0x040fe20003f06070 */
[----:B--2--5:R-:W-:Y:S01]  /*0460*/  VIADD R2, R3, 0xffffffff ;  /* 0xffffffff03027836 */ /* 0x024fe20000000000 */
[C---:B------:R-:W-:Y:S01]  /*0470*/  ISETP.NE.U32.AND P3, PT, R68.reuse, RZ, PT ;  /* 0x000000ff4400720c */ /* 0x040fe20003f65070 */
[----:B------:R-:W2:Y:S01]  /*0480*/  LDCU UR6, c[0x0][0x374] ;  /* 0x00006e80ff0677ac */ /* 0x000ea20008000800 */
[----:B------:R-:W-:Y:S01]  /*0490*/  LEA R11, R68, UR8, 0x2 ;  /* 0x00000008440b7c11 */ /* 0x000fe2000f8e10ff */
[----:B----4-:R-:W-:Y:S01]  /*04a0*/  VIADD R12, R10, 0xffffffff ;  /* 0xffffffff0a0c7836 */ /* 0x010fe20000000000 */
[----:B------:R-:W4:Y:S01]  /*04b0*/  S2UR UR7, SR_CTAID.X ;  /* 0x00000000000779c3 */ /* 0x000f220000002500 */
[----:B------:R-:W5:Y:S01]  /*04c0*/  LDCU.64 UR20, c[0x0][0x3c0] ;  /* 0x00007800ff1477ac */ /* 0x000f620008000a00 */
[----:B------:R-:W-:Y:S01]  /*04d0*/  R2UR UR23, R4 ;  /* 0x00000000041772ca */ /* 0x000fe200000e0000 */
[----:B------:R-:W-:Y:S04]  /*04e0*/  BSSY.RECONVERGENT B0, `(.L_x_6) ;  /* 0x0000011000007945 */ /* 0x000fe80003800200 */
[----:B------:R3:W-:Y:S01]  /*04f0*/  @!P0 STS [R11], RZ ;  /* 0x000000ff0b008388 */ /* 0x0007e20000000800 */
[----:B------:R-:W-:-:S03]  /*0500*/  NOP ;  /* 0x0000000000007918 */ /* 0x000fc60000000000 */
[----:B------:R3:W-:Y:S02]  /*0510*/  @!P3 STS [UR8+0x24], R2 ;  /* 0x00002402ff00b988 */ /* 0x0007e40008000808 */
[----:B--23--:R-:W-:Y:S02]  /*0520*/  UIMAD UR4, UR4, UR6, UR19 ;  /* 0x00000006040472a4 */ /* 0x00cfe4000f8e0213 */
[----:B------:R2:W-:Y:S02]  /*0530*/  @!P3 STS [UR8+0x20], R12 ;  /* 0x0000200cff00b988 */ /* 0x0005e40008000808 */
[----:B----4-:R-:W-:-:S04]  /*0540*/  UIMAD UR4, UR4, UR5, UR7 ;  /* 0x00000005040472a4 */ /* 0x010fc8000f8e0207 */
[----:B------:R-:W-:-:S04]  /*0550*/  UIMAD UR4, UR4, 0x180, URZ ;  /* 0x00000180040478a4 */ /* 0x000fc8000f8e02ff */
[----:B-----5:R-:W-:-:S04]  /*0560*/  UIADD3 UR24, UP0, UPT, UR4, UR20, URZ ;  /* 0x0000001404187290 */ /* 0x020fc8000ff1e0ff */
[----:B------:R-:W-:Y:S01]  /*0570*/  ULEA.HI.X.SX32 UR25, UR4, UR21, 0x1, UP0 ;  /* 0x0000001504197291 */ /* 0x000fe200080f0eff */
[----:B--2---:R-:W-:Y:S11]  /*0580*/  @P3 BRA `(.L_x_7) ;  /* 0x0000000000183947 */ /* 0x004ff60003800000 */
[----:B------:R-:W2:Y:S01]  /*0590*/  LDS R3, [UR8+0x8] ;  /* 0x00000808ff037984 */ /* 0x000ea20008000800 */
[----:B------:R-:W3:Y:S01]  /*05a0*/  LDC.64 R6, c[0x0][0x380] ;  /* 0x0000e000ff067b82 */ /* 0x000ee20000000a00 */
[----:B------:R-:W-:Y:S02]  /*05b0*/  IMAD.MOV.U32 R4, RZ, RZ, 0x70 ;  /* 0x00000070ff047424 */ /* 0x000fe400078e00ff */
[----:B---3--:R3:W-:Y:S03]  /*05c0*/  STS.64 [UR8], R6 ;  /* 0x00000006ff007988 */ /* 0x0087e60008000a08 */
[----:B--2---:R-:W-:-:S05]  /*05d0*/  LOP3.LUT R3, R3, 0x10, R4, 0xd8, !PT ;  /* 0x0000001003037812 */ /* 0x004fca00078ed804 */
[----:B------:R3:W-:Y:S02]  /*05e0*/  STS [UR8+0x8], R3 ;  /* 0x00000803ff007988 */ /* 0x0007e40008000808 */
.L_x_7:
[----:B------:R-:W-:Y:S05]  /*05f0*/  BSYNC.RECONVERGENT B0 ;  /* 0x0000000000007941 */ /* 0x000fea0003800200 */
.L_x_6:
[----:B------:R-:W-:Y:S04]  /*0600*/  BSSY.RECONVERGENT B0, `(.L_x_8) ;  /* 0x000000a000007945 */ /* 0x000fe80003800200 */
[----:B------:R-:W-:Y:S05]  /*0610*/  @P3 BRA `(.L_x_9) ;  /* 0x0000000000203947 */ /* 0x000fea0003800000 */
[----:B---3--:R-:W2:Y:S01]  /*0620*/  LDS R3, [UR8+0x34] ;  /* 0x00003408ff037984 */ /* 0x008ea20008000800 */
[----:B------:R-:W-:Y:S02]  /*0630*/  IMAD.MOV.U32 R4, RZ, RZ, 0x1f000000 ;  /* 0x1f000000ff047424 */ /* 0x000fe400078e00ff */
[----:B------:R-:W-:Y:S01]  /*0640*/  @!P3 IMAD.MOV.U32 R5, RZ, RZ, 0x3f ;  /* 0x0000003fff05b424 */ /* 0x000fe200078e00ff */
[----:B------:R-:W3:Y:S02]  /*0650*/  @!P3 LDS R6, [UR8+0x38] ;  /* 0x00003808ff06b984 */ /* 0x000ee40008000800 */
[----:B--2---:R-:W-:Y:S02]  /*0660*/  LOP3.LUT R3, R3, 0xff000000, R4, 0xb8, !PT ;  /* 0xff00000003037812 */ /* 0x004fe400078eb804 */
[----:B---3--:R-:W-:-:S03]  /*0670*/  @!P3 LOP3.LUT R4, R6, 0xff, R5, 0xb8, !PT ;  /* 0x000000ff0604b812 */ /* 0x008fc600078eb805 */
[----:B------:R2:W-:Y:S04]  /*0680*/  STS [UR8+0x34], R3 ;  /* 0x00003403ff007988 */ /* 0x0005e80008000808 */
[----:B------:R2:W-:Y:S02]  /*0690*/  @!P3 STS [UR8+0x38], R4 ;  /* 0x00003804ff00b988 */ /* 0x0005e40008000808 */
.L_x_9:
[----:B------:R-:W-:Y:S05]  /*06a0*/  BSYNC.RECONVERGENT B0 ;  /* 0x0000000000007941 */ /* 0x000fea0003800200 */
.L_x_8:
[----:B------:R-:W-:Y:S04]  /*06b0*/  BSSY.RECONVERGENT B0, `(.L_x_10) ;  /* 0x000000e000007945 */ /* 0x000fe80003800200 */
[----:B------:R-:W-:Y:S05]  /*06c0*/  @P3 BRA `(.L_x_11) ;  /* 0x0000000000303947 */ /* 0x000fea0003800000 */
[----:B--2---:R-:W2:Y:S01]  /*06d0*/  LDS R4, [UR8+0x34] ;  /* 0x00003408ff047984 */ /* 0x004ea20008000800 */
[----:B------:R-:W4:Y:S03]  /*06e0*/  LDC.64 R8, c[0x0][0x3a8] ;  /* 0x0000ea00ff087b82 */ /* 0x000f260000000a00 */
[----:B---3--:R-:W3:Y:S01]  /*06f0*/  LDS R3, [UR8+0x1c] ;  /* 0x00001c08ff037984 */ /* 0x008ee20008000800 */
[C---:B----4-:R-:W-:Y:S01]  /*0700*/  SHF.L.U64.HI R6, R8.reuse, 0x1, R9 ;  /* 0x0000000108067819 */ /* 0x050fe20000010209 */
[----:B------:R-:W-:-:S03]  /*0710*/  IMAD.SHL.U32 R5, R8, 0x2, RZ ;  /* 0x0000000208057824 */ /* 0x000fc600078e00ff */
[--C-:B------:R-:W-:Y:S02]  /*0720*/  SHF.R.U32.HI R8, RZ, 0x4, R6.reuse ;  /* 0x00000004ff087819 */ /* 0x100fe40000011606 */
[----:B------:R-:W-:-:S05]  /*0730*/  SHF.R.U64 R5, R5, 0x4, R6 ;  /* 0x0000000405057819 */ /* 0x000fca0000001206 */
[----:B------:R4:W-:Y:S01]  /*0740*/  STS [UR8+0xc], R5 ;  /* 0x00000c05ff007988 */ /* 0x0009e20008000808 */
[----:B--2---:R-:W-:Y:S02]  /*0750*/  LOP3.LUT R4, R4, 0x7, RZ, 0xb8, !PT ;  /* 0x0000000704047812 */ /* 0x004fe400078eb8ff */
[----:B---3--:R-:W-:-:S03]  /*0760*/  LOP3.LUT R3, R3, 0xf, R8, 0xb8, !PT ;  /* 0x0000000f03037812 */ /* 0x008fc600078eb808 */
[----:B------:R4:W-:Y:S04]  /*0770*/  STS [UR8+0x34], R4 ;  /* 0x00003404ff007988 */ /* 0x0009e80008000808 */
[----:B------:R4:W-:Y:S02]  /*0780*/  STS [UR8+0x1c], R3 ;  /* 0x00001c03ff007988 */ /* 0x0009e40008000808 */
.L_x_11:
[----:B------:R-:W-:Y:S05]  /*0790*/  BSYNC.RECONVERGENT B0 ;  /* 0x0000000000007941 */ /* 0x000fea0003800200 */
.L_x_10:
[----:B------:R-:W-:Y:S04]  /*07a0*/  BSSY.RECONVERGENT B1, `(.L_x_12) ;  /* 0x000001a000017945 */ /* 0x000fe80003800200 */
[----:B------:R-:W-:Y:S04]  /*07b0*/  BSSY.RELIABLE B0, `(.L_x_13) ;  /* 0x0000015000007945 */ /* 0x000fe80003800100 */
[----:B------:R-:W-:Y:S05]  /*07c0*/  @P3 BRA `(.L_x_14) ;  /* 0x0000000000203947 */ /* 0x000fea0003800000 */
[----:B--234-:R-:W2:Y:S02]  /*07d0*/  LDS R3, [UR8+0x34] ;  /* 0x00003408ff037984 */ /* 0x01cea40008000800 */
[----:B--2---:R-:W-:-:S05]  /*07e0*/  LOP3.LUT R3, R3, 0x38, RZ, 0xb8, !PT ;  /* 0x0000003803037812 */ /* 0x004fca00078eb8ff */
[----:B------:R2:W-:Y:S01]  /*07f0*/  STS [UR8+0x34], R3 ;  /* 0x00003403ff007988 */ /* 0x0005e20008000808 */
[----:B------:R-:W-:Y:S05]  /*0800*/  @P3 BRA `(.L_x_15) ;  /* 0x0000000000203947 */ /* 0x000fea0003800000 */
[----:B--2---:R-:W2:Y:S01]  /*0810*/  LDS R3, [UR8+0x8] ;  /* 0x00000808ff037984 */ /* 0x004ea20008000800 */
[----:B------:R-:W-:-:S05]  /*0820*/  IMAD.MOV.U32 R4, RZ, RZ, 0x780 ;  /* 0x00000780ff047424 */ /* 0x000fca00078e00ff */
[----:B--2---:R-:W-:-:S05]  /*0830*/  LOP3.LUT R3, R3, 0x500, R4, 0xd8, !PT ;  /* 0x0000050003037812 */ /* 0x004fca00078ed804 */
[----:B------:R5:W-:Y:S02]  /*0840*/  STS [UR8+0x8], R3 ;  /* 0x00000803ff007988 */ /* 0x000be40008000808 */
.L_x_14:
[----:B------:R-:W-:Y:S05]  /*0850*/  @P3 BRA `(.L_x_16) ;  /* 0x0000000000283947 */ /* 0x000fea0003800000 */
[----:B--2345:R-:W2:Y:S02]  /*0860*/  LDS R3, [UR8+0x8] ;  /* 0x00000808ff037984 */ /* 0x03cea40008000800 */
[----:B--2---:R-:W-:-:S05]  /*0870*/  LOP3.LUT R3, R3, 0x1800, RZ, 0xb8, !PT ;  /* 0x0000180003037812 */ /* 0x004fca00078eb8ff */
[----:B------:R3:W-:Y:S02]  /*0880*/  STS [UR8+0x8], R3 ;  /* 0x00000803ff007988 */ /* 0x0007e40008000808 */
.L_x_15:
[----:B------:R-:W-:Y:S05]  /*0890*/  @P3 BREAK.RELIABLE B0 ;  /* 0x0000000000003942 */ /* 0x000fea0003800100 */
[----:B------:R-:W-:Y:S05]  /*08a0*/  @P3 BRA `(.L_x_17) ;  /* 0x0000000000243947 */ /* 0x000fea0003800000 */
[----:B------:R-:W4:Y:S01]  /*08b0*/  LDS R4, [UR8+0x8] ;  /* 0x00000808ff047984 */ /* 0x000f220008000800 */
[----:B--23--:R-:W-:-:S05]  /*08c0*/  IMAD.MOV.U32 R3, RZ, RZ, 0x6000 ;  /* 0x00006000ff037424 */ /* 0x00cfca00078e00ff */
[----:B----4-:R-:W-:-:S04]  /*08d0*/  LOP3.LUT R3, R4, 0x4000, R3, 0xd8, !PT ;  /* 0x0000400004037812 */ /* 0x010fc800078ed803 */
[----:B------:R-:W-:-:S05]  /*08e0*/  LOP3.LUT R3, R3, 0x400000, RZ, 0xb8, !PT ;  /* 0x0040000003037812 */ /* 0x000fca00078eb8ff */
[----:B------:R2:W-:Y:S02]  /*08f0*/  STS [UR8+0x8], R3 ;  /* 0x00000803ff007988 */ /* 0x0005e40008000808 */
.L_x_16:
[----:B------:R-:W-:Y:S05]  /*0900*/  BSYNC.RELIABLE B0 ;  /* 0x0000000000007941 */ /* 0x000fea0003800100 */
.L_x_13:
[----:B--2345:R-:W2:Y:S02]  /*0910*/  @!P3 LDS R3, [UR8+0x8] ;  /* 0x00000808ff03b984 */ /* 0x03cea40008000800 */
[----:B--2---:R-:W-:-:S05]  /*0920*/  @!P3 LOP3.LUT R3, R3, 0x8000, RZ, 0xb8, !PT ;  /* 0x000080000303b812 */ /* 0x004fca00078eb8ff */
[----:B------:R4:W-:Y:S02]  /*0930*/  @!P3 STS [UR8+0x8], R3 ;  /* 0x00000803ff00b988 */ /* 0x0009e40008000808 */
.L_x_17:
[----:B------:R-:W-:Y:S05]  /*0940*/  BSYNC.RECONVERGENT B1 ;  /* 0x0000000000017941 */ /* 0x000fea0003800200 */
.L_x_12:
[----:B------:R-:W-:Y:S05]  /*0950*/  WARPSYNC.ALL ;  /* 0x0000000000007948 */ /* 0x000fea0003800000 */
[----:B------:R-:W-:Y:S01]  /*0960*/  NOP ;  /* 0x0000000000007918 */ /* 0x000fe20000000000 */
[----:B------:R-:W-:Y:S05]  /*0970*/  @P0 BRA `(.L_x_18) ;  /* 0x0000000000300947 */ /* 0x000fea0003800000 */
[----:B--234-:R-:W2:Y:S01]  /*0980*/  S2R R3, SR_LANEID ;  /* 0x0000000000037919 */ /* 0x01cea20000000000 */
[----:B------:R-:W-:Y:S05]  /*0990*/  WARPSYNC.ALL ;  /* 0x0000000000007948 */ /* 0x000fea0003800000 */
[----:B------:R-:W-:Y:S01]  /*09a0*/  NOP ;  /* 0x0000000000007918 */ /* 0x000fe20000000000 */
[----:B--2---:R-:W-:-:S05]  /*09b0*/  IMAD.SHL.U32 R3, R3, 0x4, RZ ;  /* 0x0000000403037824 */ /* 0x004fca00078e00ff */
[----:B------:R-:W2:Y:S01]  /*09c0*/  LDS R7, [R3+UR8] ;  /* 0x0000000803077984 */ /* 0x000ea20008000800 */
[----:B------:R-:W-:-:S05]  /*09d0*/  IADD3 R4, P1, PT, R3, UR24, RZ ;  /* 0x0000001803047c10 */ /* 0x000fca000ff3e0ff */
[----:B------:R-:W-:-:S05]  /*09e0*/  IMAD.X R5, RZ, RZ, UR25, P1 ;  /* 0x00000019ff057e24 */ /* 0x000fca00088e06ff */
[----:B--2---:R5:W2:Y:S01]  /*09f0*/  ATOMG.E.EXCH.STRONG.GPU PT, RZ, [R4], R7 ;  /* 0x0000000704ff73a8 */ /* 0x004aa200041ee100 */
[----:B------:R-:W-:-:S04]  /*0a00*/  DEPBAR {5,4,3,2,1,0} ;  /* 0x0000003f0000791a */ /* 0x000fc80000000000 */
[----:B------:R-:W3:Y:S02]  /*0a10*/  CCTL.E.C.LDCU.IV.DEEP [UR24] ;  /* 0x0000000018007540 */ /* 0x000ee40009c08000 */
[----:B---3--:R5:W-:Y:S01]  /*0a20*/  UTMACCTL.IV [UR24] ;  /* 0x00000000180079b9 */ /* 0x008be20008000000 */
[----:B------:R-:W-:Y:S01]  /*0a30*/  NOP ;  /* 0x0000000000007918 */ /* 0x000fe20000000000 */
.L_x_18:
[----:B------:R-:W-:Y:S05]  /*0a40*/  @P0 BRA `(.L_x_19) ;  /* 0x00000000000c0947 */ /* 0x000fea0003800000 */
[----:B------:R0:W-:Y:S01]  /*0a50*/  UTMACMDFLUSH ;  /* 0x00000000000079b7 */ /* 0x0001e20000000000 */
[----:B------:R-:W-:Y:S05]  /*0a60*/  @P0 BRA `(.L_x_19) ;  /* 0x0000000000040947 */ /* 0x000fea0003800000 */
[----:B------:R-:W-:-:S04]  /*0a70*/  DEPBAR.LE SB0, 0x0 ;  /* 0x000080000000791a */ /* 0x000fc80000000000 */
.L_x_19:
[----:B------:R-:W-:Y:S05]  /*0a80*/  WARPSYNC.ALL ;  /* 0x0000000000007948 */ /* 0x000fea0003800000 */
[----:B------:R-:W-:Y:S01]  /*0a90*/  NOP ;  /* 0x0000000000007918 */ /* 0x000fe20000000000 */
[----:B--2---:R-:W-:Y:S06]  /*0aa0*/  BAR.SYNC.DEFER_BLOCKING 0x0 ;  /* 0x0000000000007b1d */ /* 0x004fec0000010000 */
[----:B------:R-:W-:Y:S02]  /*0ab0*/  BSSY.RECONVERGENT B1, `(.L_x_20) ;  /* 0x000000b000017945 */ /* 0x000fe40003800200 */
[----:B------:R-:W-:Y:S06]  /*0ac0*/  BAR.SYNC.DEFER_BLOCKING 0x0 ;  /* 0x0000000000007b1d */ /* 0x000fec0000010000 */
[----:B------:R2:W-:Y:S01]  /*0ad0*/  @!P0 STS [R11], RZ ;  /* 0x000000ff0b008388 */ /* 0x0005e20000000800 */
[----:B------:R-:W-:Y:S01]  /*0ae0*/  NOP ;  /* 0x0000000000007918 */ /* 0x000fe20000000000 */
[----:B------:R-:W-:Y:S05]  /*0af0*/  @P3 BRA `(.L_x_21) ;  /* 0x0000000000183947 */ /* 0x000fea0003800000 */
[----:B---34-:R-:W3:Y:S01]  /*0b00*/  LDS R3, [UR8+0x8] ;  /* 0x00000808ff037984 */ /* 0x018ee20008000800 */
[----:B-----5:R-:W4:Y:S01]  /*0b10*/  LDC.64 R6, c[0x0][0x388] ;  /* 0x0000e200ff067b82 */ /* 0x020f220000000a00 */
[----:B------:R-:W-:Y:S02]  /*0b20*/  IMAD.MOV.U32 R4, RZ, RZ, 0x70 ;  /* 0x00000070ff047424 */ /* 0x000fe400078e00ff */
[----:B----4-:R4:W-:Y:S03]  /*0b30*/  STS.64 [UR8], R6 ;  /* 0x00000006ff007988 */ /* 0x0109e60008000a08 */
[----:B---3--:R-:W-:-:S05]  /*0b40*/  LOP3.LUT R3, R3, 0x10, R4, 0xd8, !PT ;  /* 0x0000001003037812 */ /* 0x008fca00078ed804 */
[----:B------:R4:W-:Y:S02]  /*0b50*/  STS [UR8+0x8], R3 ;  /* 0x00000803ff007988 */ /* 0x0009e40008000808 */
.L_x_21:
[----:B-----5:R-:W-:Y:S05]  /*0b60*/  BSYNC.RECONVERGENT B1 ;  /* 0x0000000000017941 */ /* 0x020fea0003800200 */
.L_x_20:
[----:B------:R-:W-:Y:S04]  /*0b70*/  BSSY.RECONVERGENT B2, `(.L_x_22) ;  /* 0x000000f000027945 */ /* 0x000fe80003800200 */
[----:B------:R-:W-:Y:S04]  /*0b80*/  BSSY.RELIABLE B1, `(.L_x_23) ;  /* 0x000000c000017945 */ /* 0x000fe80003800100 */
[----:B------:R-:W-:Y:S05]  /*0b90*/  @P3 BRA `(.L_x_24) ;  /* 0x0000000000283947 */ /* 0x000fea0003800000 */
[----:B---34-:R-:W3:Y:S01]  /*0ba0*/  LDS R3, [UR8+0x34] ;  /* 0x00003408ff037984 */ /* 0x018ee20008000800 */
[----:B------:R-:W-:Y:S01]  /*0bb0*/  IMAD.MOV.U32 R4, RZ, RZ, 0x1f000000 ;  /* 0x1f000000ff047424 */ /* 0x000fe200078e00ff */
[----:B------:R-:W-:Y:S05]  /*0bc0*/  @P3 BREAK.RELIABLE B1 ;  /* 0x0000000000013942 */ /* 0x000fea0003800100 */
[----:B---3--:R-:W-:-:S05]  /*0bd0*/  LOP3.LUT R3, R3, 0xff000000, R4, 0xb8, !PT ;  /* 0xff00000003037812 */ /* 0x008fca00078eb804 */
[----:B------:R3:W-:Y:S01]  /*0be0*/  STS [UR8+0x34], R3 ;  /* 0x00003403ff007988 */ /* 0x0007e20008000808 */
[----:B------:R-:W-:Y:S05]  /*0bf0*/  @P3 BRA `(.L_x_25) ;  /* 0x0000000000183947 */ /* 0x000fea0003800000 */
[----:B------:R-:W4:Y:S01]  /*0c00*/  LDS R4, [UR8+0x38] ;  /* 0x00003808ff047984 */ /* 0x000f220008000800 */
[----:B---3--:R-:W-:-:S05]  /*0c10*/  IMAD.MOV.U32 R3, RZ, RZ, 0x7f ;  /* 0x0000007fff037424 */ /* 0x008fca00078e00ff */
[----:B----4-:R-:W-:-:S05]  /*0c20*/  LOP3.LUT R3, R4, 0xff, R3, 0xb8, !PT ;  /* 0x000000ff04037812 */ /* 0x010fca00078eb803 */
[----:B------:R5:W-:Y:S02]  /*0c30*/  STS [UR8+0x38], R3 ;  /* 0x00003803ff007988 */ /* 0x000be40008000808 */
.L_x_24:
[----:B------:R-:W-:Y:S05]  /*0c40*/  BSYNC.RELIABLE B1 ;  /* 0x0000000000017941 */ /* 0x000fea0003800100 */
.L_x_23:
[----:B------:R2:W-:Y:S02]  /*0c50*/  @!P3 STS [UR8+0x20], R12 ;  /* 0x0000200cff00b988 */ /* 0x0005e40008000808 */
.L_x_25:
[----:B------:R-:W-:Y:S05]  /*0c60*/  BSYNC.RECONVERGENT B2 ;  /* 0x0000000000027941 */ /* 0x000fea0003800200 */
.L_x_22:
[----:B------:R-:W-:Y:S05]  /*0c70*/  WARPSYNC.ALL ;  /* 0x0000000000007948 */ /* 0x000fea0003800000 */
[----:B------:R-:W-:Y:S01]  /*0c80*/  NOP ;  /* 0x0000000000007918 */ /* 0x000fe20000000000 */
[----:B---345:R-:W3:Y:S01]  /*0c90*/  LDC R3, c[0x0][0x39c] ;  /* 0x0000e700ff037b82 */ /* 0x038ee20000000800 */
[----:B------:R-:W-:Y:S01]  /*0ca0*/  BSSY.RECONVERGENT B2, `(.L_x_26) ;  /* 0x0000010000027945 */ /* 0x000fe20003800200 */
[----:B---3--:R-:W-:-:S05]  /*0cb0*/  VIADD R3, R3, 0xffffffff ;  /* 0xffffffff03037836 */ /* 0x008fca0000000000 */
[----:B------:R3:W-:Y:S01]  /*0cc0*/  @!P3 STS [UR8+0x24], R3 ;  /* 0x00002403ff00b988 */ /* 0x0007e20008000808 */
[----:B------:R-:W-:Y:S05]  /*0cd0*/  @P3 BRA `(.L_x_27) ;  /* 0x0000000000303947 */ /* 0x000fea0003800000 */
[----:B------:R-:W4:Y:S01]  /*0ce0*/  LDS R5, [UR8+0x34] ;  /* 0x00003408ff057984 */ /* 0x000f220008000800 */
[----:B------:R-:W5:Y:S03]  /*0cf0*/  LDC.64 R6, c[0x0][0x3b0] ;  /* 0x0000ec00ff067b82 */ /* 0x000f660000000a00 */
[----:B------:R-:W2:Y:S01]  /*0d00*/  LDS R4, [UR8+0x1c] ;  /* 0x00001c08ff047984 */ /* 0x000ea20008000800 */
[C---:B-----5:R-:W-:Y:S01]  /*0d10*/  SHF.L.U64.HI R7, R6.reuse, 0x1, R7 ;  /* 0x0000000106077819 */ /* 0x060fe20000010207 */
[----:B------:R-:W-:-:S03]  /*0d20*/  IMAD.SHL.U32 R6, R6, 0x2, RZ ;  /* 0x0000000206067824 */ /* 0x000fc600078e00ff */
[--C-:B------:R-:W-:Y:S02]  /*0d30*/  SHF.R.U32.HI R9, RZ, 0x4, R7.reuse ;  /* 0x00000004ff097819 */ /* 0x100fe40000011607 */
[----:B------:R-:W-:-:S05]  /*0d40*/  SHF.R.U64 R6, R6, 0x4, R7 ;  /* 0x0000000406067819 */ /* 0x000fca0000001207 */
[----:B------:R5:W-:Y:S01]  /*0d50*/  STS [UR8+0xc], R6 ;  /* 0x00000c06ff007988 */ /* 0x000be20008000808 */
[----:B----4-:R-:W-:Y:S02]  /*0d60*/  LOP3.LUT R5, R5, 0x7, RZ, 0xb8, !PT ;  /* 0x0000000705057812 */ /* 0x010fe400078eb8ff */
[----:B--2---:R-:W-:-:S03]  /*0d70*/  LOP3.LUT R4, R4, 0xf, R9, 0xb8, !PT ;  /* 0x0000000f04047812 */ /* 0x004fc600078eb809 */
[----:B------:R5:W-:Y:S04]  /*0d80*/  STS [UR8+0x34], R5 ;  /* 0x00003405ff007988 */ /* 0x000be80008000808 */
[----:B------:R5:W-:Y:S02]  /*0d90*/  STS [UR8+0x1c], R4 ;  /* 0x00001c04ff007988 */ /* 0x000be40008000808 */
.L_x_27:
[----:B------:R-:W-:Y:S05]  /*0da0*/  BSYNC.RECONVERGENT B2 ;  /* 0x0000000000027941 */ /* 0x000fea0003800200 */
.L_x_26:
[----:B------:R-:W-:Y:S04]  /*0db0*/  BSSY.RECONVERGENT B3, `(.L_x_28) ;  /* 0x000001a000037945 */ /* 0x000fe80003800200 */
[----:B------:R-:W-:Y:S04]  /*0dc0*/  BSSY.RELIABLE B2, `(.L_x_29) ;  /* 0x0000015000027945 */ /* 0x000fe80003800100 */
[----:B------:R-:W-:Y:S05]  /*0dd0*/  @P3 BRA `(.L_x_30) ;  /* 0x0000000000203947 */ /* 0x000fea0003800000 */
[----:B-----5:R-:W4:Y:S02]  /*0de0*/  LDS R4, [UR8+0x34] ;  /* 0x00003408ff047984 */ /* 0x020f240008000800 */
[----:B----4-:R-:W-:-:S05]  /*0df0*/  LOP3.LUT R4, R4, 0x38, RZ, 0xb8, !PT ;  /* 0x0000003804047812 */ /* 0x010fca00078eb8ff */
[----:B------:R4:W-:Y:S01]  /*0e00*/  STS [UR8+0x34], R4 ;  /* 0x00003404ff007988 */ /* 0x0009e20008000808 */
[----:B------:R-:W-:Y:S05]  /*0e10*/  @P3 BRA `(.L_x_31) ;  /* 0x0000000000203947 */ /* 0x000fea0003800000 */
[----:B----4-:R-:W4:Y:S01]  /*0e20*/  LDS R4, [UR8+0x8] ;  /* 0x00000808ff047984 */ /* 0x010f220008000800 */
[----:B------:R-:W-:-:S05]  /*0e30*/  IMAD.MOV.U32 R5, RZ, RZ, 0x780 ;  /* 0x00000780ff057424 */ /* 0x000fca00078e00ff */
[----:B----4-:R-:W-:-:S05]  /*0e40*/  LOP3.LUT R4, R4, 0x500, R5, 0xd8, !PT ;  /* 0x0000050004047812 */ /* 0x010fca00078ed805 */
[----:B------:R4:W-:Y:S02]  /*0e50*/  STS [UR8+0x8], R4 ;  /* 0x00000804ff007988 */ /* 0x0009e40008000808 */
.L_x_30:
[----:B------:R-:W-:Y:S05]  /*0e60*/  @P3 BRA `(.L_x_32) ;  /* 0x0000000000283947 */ /* 0x000fea0003800000 */
[----:B----45:R-:W4:Y:S02]  /*0e70*/  LDS R4, [UR8+0x8] ;  /* 0x00000808ff047984 */ /* 0x030f240008000800 */
[----:B----4-:R-:W-:-:S05]  /*0e80*/  LOP3.LUT R4, R4, 0x1800, RZ, 0xb8, !PT ;  /* 0x0000180004047812 */ /* 0x010fca00078eb8ff */
[----:B------:R5:W-:Y:S02]  /*0e90*/  STS [UR8+0x8], R4 ;  /* 0x00000804ff007988 */ /* 0x000be40008000808 */
.L_x_31:
[----:B------:R-:W-:Y:S05]  /*0ea0*/  @P3 BREAK.RELIABLE B2 ;  /* 0x0000000000023942 */ /* 0x000fea0003800100 */
[----:B------:R-:W-:Y:S05]  /*0eb0*/  @P3 BRA `(.L_x_33) ;  /* 0x0000000000243947 */ /* 0x000fea0003800000 */
[----:B----45:R-:W4:Y:S01]  /*0ec0*/  LDS R4, [UR8+0x8] ;  /* 0x00000808ff047984 */ /* 0x030f220008000800 */
[----:B------:R-:W-:-:S05]  /*0ed0*/  IMAD.MOV.U32 R5, RZ, RZ, 0x6000 ;  /* 0x00006000ff057424 */ /* 0x000fca00078e00ff */
[----:B----4-:R-:W-:-:S04]  /*0ee0*/  LOP3.LUT R4, R4, 0x4000, R5, 0xd8, !PT ;  /* 0x0000400004047812 */ /* 0x010fc800078ed805 */
[----:B------:R-:W-:-:S05]  /*0ef0*/  LOP3.LUT R4, R4, 0x400000, RZ, 0xb8, !PT ;  /* 0x0040000004047812 */ /* 0x000fca00078eb8ff */
[----:B------:R4:W-:Y:S02]  /*0f00*/  STS [UR8+0x8], R4 ;  /* 0x00000804ff007988 */ /* 0x0009e40008000808 */
.L_x_32:
[----:B------:R-:W-:Y:S05]  /*0f10*/  BSYNC.RELIABLE B2 ;  /* 0x0000000000027941 */ /* 0x000fea0003800100 */
.L_x_29:
[----:B----45:R-:W4:Y:S02]  /*0f20*/  @!P3 LDS R4, [UR8+0x8] ;  /* 0x00000808ff04b984 */ /* 0x030f240008000800 */
[----:B----4-:R-:W-:-:S05]  /*0f30*/  @!P3 LOP3.LUT R4, R4, 0x8000, RZ, 0xb8, !PT ;  /* 0x000080000404b812 */ /* 0x010fca00078eb8ff */
[----:B------:R4:W-:Y:S02]  /*0f40*/  @!P3 STS [UR8+0x8], R4 ;  /* 0x00000804ff00b988 */ /* 0x0009e40008000808 */
.L_x_33:
[----:B------:R-:W-:Y:S05]  /*0f50*/  BSYNC.RECONVERGENT B3 ;  /* 0x0000000000037941 */ /* 0x000fea0003800200 */
.L_x_28:
[----:B------:R-:W-:Y:S05]  /*0f60*/  WARPSYNC.ALL ;  /* 0x0000000000007948 */ /* 0x000fea0003800000 */
[----:B------:R-:W-:Y:S01]  /*0f70*/  NOP ;  /* 0x0000000000007918 */ /* 0x000fe20000000000 */
[----:B------:R-:W-:-:S04]  /*0f80*/  UIADD3 UR5, UPT, UPT, UR4, 0x80, URZ ;  /* 0x0000008004057890 */ /* 0x000fc8000fffe0ff */
[----:B------:R-:W-:-:S04]  /*0f90*/  UIADD3 UR26, UP0, UPT, UR5, UR20, URZ ;  /* 0x00000014051a7290 */ /* 0x000fc8000ff1e0ff */
[----:B------:R-:W-:Y:S01]  /*0fa0*/  ULEA.HI.X.SX32 UR27, UR5, UR21, 0x1, UP0 ;  /* 0x00000015051b7291 */ /* 0x000fe200080f0eff */
[----:B------:R-:W-:Y:S11]  /*0fb0*/  @P0 BRA `(.L_x_34) ;  /* 0x0000000000300947 */ /* 0x000ff60003800000 */
[----:B----45:R-:W4:Y:S01]  /*0fc0*/  S2R R4, SR_LANEID ;  /* 0x0000000000047919 */ /* 0x030f220000000000 */
[----:B------:R-:W-:Y:S05]  /*0fd0*/  WARPSYNC.ALL ;  /* 0x0000000000007948 */ /* 0x000fea0003800000 */
[----:B------:R-:W-:Y:S01]  /*0fe0*/  NOP ;  /* 0x0000000000007918 */ /* 0x000fe20000000000 */
[----:B----4-:R-:W-:-:S05]  /*0ff0*/  IMAD.SHL.U32 R6, R4, 0x4, RZ ;  /* 0x0000000404067824 */ /* 0x010fca00078e00ff */
[----:B------:R-:W4:Y:S01]  /*1000*/  LDS R7, [R6+UR8] ;  /* 0x0000000806077984 */ /* 0x000f220008000800 */
[----:B------:R-:W-:-:S05]  /*1010*/  IADD3 R4, P1, PT, R6, UR26, RZ ;  /* 0x0000001a06047c10 */ /* 0x000fca000ff3e0ff */
[----:B------:R-:W-:-:S05]  /*1020*/  IMAD.X R5, RZ, RZ, UR27, P1 ;  /* 0x0000001bff057e24 */ /* 0x000fca00088e06ff */
[----:B----4-:R4:W5:Y:S01]  /*1030*/  ATOMG.E.EXCH.STRONG.GPU PT, RZ, [R4], R7 ;  /* 0x0000000704ff73a8 */ /* 0x01096200041ee100 */
[----:B------:R-:W-:-:S04]  /*1040*/  DEPBAR {5,4,3,2,1,0} ;  /* 0x0000003f0000791a */ /* 0x000fc80000000000 */
[----:B------:R-:W2:Y:S02]  /*1050*/  CCTL.E.C.LDCU.IV.DEEP [UR26] ;  /* 0x000000001a007540 */ /* 0x000ea40009c08000 */
[----:B--2---:R4:W-:Y:S01]  /*1060*/  UTMACCTL.IV [UR26] ;  /* 0x000000001a0079b9 */ /* 0x0049e20008000000 */
[----:B------:R-:W-:Y:S01]  /*1070*/  NOP ;  /* 0x0000000000007918 */ /* 0x000fe20000000000 */
.L_x_34:
[----:B------:R-:W-:Y:S05]  /*1080*/  @P0 BRA `(.L_x_35) ;  /* 0x00000000000c0947 */ /* 0x000fea0003800000 */
[----:B------:R0:W-:Y:S01]  /*1090*/  UTMACMDFLUSH ;  /* 0x00000000000079b7 */ /* 0x0001e20000000000 */
[----:B------:R-:W-:Y:S05]  /*10a0*/  @P0 BRA `(.L_x_35) ;  /* 0x0000000000040947 */ /* 0x000fea0003800000 */
[----:B------:R-:W-:-:S04]  /*10b0*/  DEPBAR.LE SB0, 0x0 ;  /* 0x000080000000791a */ /* 0x000fc80000000000 */
.L_x_35:
[----:B------:R-:W-:Y:S05]  /*10c0*/  WARPSYNC.ALL ;  /* 0x0000000000007948 */ /* 0x000fea0003800000 */
[----:B------:R-:W-:Y:S01]  /*10d0*/  NOP ;  /* 0x0000000000007918 */ /* 0x000fe20000000000 */
[----:B-----5:R-:W-:Y:S06]  /*10e0*/  BAR.SYNC.DEFER_BLOCKING 0x0 ;  /* 0x0000000000007b1d */ /* 0x020fec0000010000 */
[----:B------:R-:W-:Y:S02]  /*10f0*/  BSSY.RECONVERGENT B3, `(.L_x_36) ;  /* 0x000000b000037945 */ /* 0x000fe40003800200 */
[----:B------:R-:W-:Y:S06]  /*1100*/  BAR.SYNC.DEFER_BLOCKING 0x0 ;  /* 0x0000000000007b1d */ /* 0x000fec0000010000 */
[----:B------:R5:W-:Y:S01]  /*1110*/  @!P0 STS [R11], RZ ;  /* 0x000000ff0b008388 */ /* 0x000be20000000800 */
[----:B------:R-:W-:Y:S01]  /*1120*/  NOP ;  /* 0x0000000000007918 */ /* 0x000fe20000000000 */
[----:B------:R-:W-:Y:S05]  /*1130*/  @P3 BRA `(.L_x_37) ;  /* 0x0000000000183947 */ /* 0x000fea0003800000 */
[----:B----4-:R-:W4:Y:S01]  /*1140*/  LDS R4, [UR8+0x8] ;  /* 0x00000808ff047984 */ /* 0x010f220008000800 */
[----:B------:R-:W2:Y:S01]  /*1150*/  LDC.64 R6, c[0x0][0x390] ;  /* 0x0000e400ff067b82 */ /* 0x000ea20000000a00 */
[----:B------:R-:W-:Y:S02]  /*1160*/  IMAD.MOV.U32 R5, RZ, RZ, 0x70 ;  /* 0x00000070ff057424 */ /* 0x000fe400078e00ff */
[----:B--2---:R2:W-:Y:S03]  /*1170*/  STS.64 [UR8], R6 ;  /* 0x00000006ff007988 */ /* 0x0045e60008000a08 */
[----:B----4-:R-:W-:-:S05]  /*1180*/  LOP3.LUT R4, R4, 0x10, R5, 0xd8, !PT ;  /* 0x0000001004047812 */ /* 0x010fca00078ed805 */
[----:B------:R2:W-:Y:S02]  /*1190*/  STS [UR8+0x8], R4 ;  /* 0x00000804ff007988 */ /* 0x0005e40008000808 */
.L_x_37:
[----:B----4-:R-:W-:Y:S05]  /*11a0*/  BSYNC.RECONVERGENT B3 ;  /* 0x0000000000037941 */ /* 0x010fea0003800200 */
.L_x_36:
[----:B------:R-:W-:Y:S04]  /*11b0*/  BSSY.RECONVERGENT B4, `(.L_x_38) ;  /* 0x0000011000047945 */ /* 0x000fe80003800200 */
[----:B------:R-:W-:Y:S04]  /*11c0*/  BSSY.RELIABLE B3, `(.L_x_39) ;  /* 0x000000e000037945 */ /* 0x000fe80003800100 */
[----:B------:R-:W-:Y:S05]  /*11d0*/  @P3 BRA `(.L_x_40) ;  /* 0x0000000000243947 */ /* 0x000fea0003800000 */
[----:B--2---:R-:W2:Y:S01]  /*11e0*/  LDS R4, [UR8+0x34] ;  /* 0x00003408ff047984 */ /* 0x004ea20008000800 */
[----:B------:R-:W-:-:S05]  /*11f0*/  IMAD.MOV.U32 R5, RZ, RZ, 0x3f000000 ;  /* 0x3f000000ff057424 */ /* 0x000fca00078e00ff */
[----:B--2---:R-:W-:-:S05]  /*1200*/  LOP3.LUT R4, R4, 0xff000000, R5, 0xb8, !PT ;  /* 0xff00000004047812 */ /* 0x004fca00078eb805 */
[----:B------:R2:W-:Y:S01]  /*1210*/  STS [UR8+0x34], R4 ;  /* 0x00003404ff007988 */ /* 0x0005e20008000808 */
[----:B------:R-:W-:Y:S05]  /*1220*/  @P3 BRA `(.L_x_41) ;  /* 0x00000000001c3947 */ /* 0x000fea0003800000 */
[----:B--2---:R-:W2:Y:S01]  /*1230*/  LDS R4, [UR8+0x38] ;  /* 0x00003808ff047984 */ /* 0x004ea20008000800 */
[----:B------:R-:W-:-:S05]  /*1240*/  IMAD.MOV.U32 R5, RZ, RZ, 0x3f ;  /* 0x0000003fff057424 */ /* 0x000fca00078e00ff */
[----:B--2---:R-:W-:-:S05]  /*1250*/  LOP3.LUT R4, R4, 0xff, R5, 0xb8, !PT ;  /* 0x000000ff04047812 */ /* 0x004fca00078eb805 */
[----:B------:R4:W-:Y:S02]  /*1260*/  STS [UR8+0x38], R4 ;  /* 0x00003804ff007988 */ /* 0x0009e40008000808 */
.L_x_40:
[----:B------:R-:W-:Y:S05]  /*1270*/  @P3 BREAK.RELIABLE B3 ;  /* 0x0000000000033942 */ /* 0x000fea0003800100 */
[----:B------:R-:W-:Y:S05]  /*1280*/  @P3 BRA `(.L_x_42) ;  /* 0x00000000000c3947 */ /* 0x000fea0003800000 */
[----:B------:R2:W-:Y:S02]  /*1290*/  STS [UR8+0x20], R3 ;  /* 0x00002003ff007988 */ /* 0x0005e40008000808 */
.L_x_41:
[----:B------:R-:W-:Y:S05]  /*12a0*/  BSYNC.RELIABLE B3 ;  /* 0x0000000000037941 */ /* 0x000fea0003800100 */
.L_x_39:
[----:B------:R2:W-:Y:S02]  /*12b0*/  @!P3 STS [UR8+0x24], R2 ;  /* 0x00002402ff00b988 */ /* 0x0005e40008000808 */
.L_x_42:
[----:B------:R-:W-:Y:S05]  /*12c0*/  BSYNC.RECONVERGENT B4 ;  /* 0x0000000000047941 */ /* 0x000fea0003800200 */
.L_x_38:
[----:B------:R-:W-:Y:S05]  /*12d0*/  WARPSYNC.ALL ;  /* 0x0000000000007948 */ /* 0x000fea0003800000 */
[----:B------:R-:W-:Y:S01]  /*12e0*/  NOP ;  /* 0x0000000000007918 */ /* 0x000fe20000000000 */
[----:B------:R-:W-:Y:S04]  /*12f0*/  BSSY.RECONVERGENT B4, `(.L_x_43) ;  /* 0x000000e000047945 */ /* 0x000fe80003800200 */
[----:B------:R-:W-:Y:S05]  /*1300*/  @P3 BRA `(.L_x_44) ;  /* 0x0000000000303947 */ /* 0x000fea0003800000 */
[----:B--23--:R-:W2:Y:S01]  /*1310*/  LDS R3, [UR8+0x34] ;  /* 0x00003408ff037984 */ /* 0x00cea20008000800 */
[----:B----4-:R-:W3:Y:S03]  /*1320*/  LDC.64 R4, c[0x0][0x3b8] ;  /* 0x0000ee00ff047b82 */ /* 0x010ee60000000a00 */
[----:B------:R-:W4:Y:S01]  /*1330*/  LDS R2, [UR8+0x1c] ;  /* 0x00001c08ff027984 */ /* 0x000f220008000800 */
[C---:B---3--:R-:W-:Y:S01]  /*1340*/  SHF.L.U64.HI R5, R4.reuse, 0x1, R5 ;  /* 0x0000000104057819 */ /* 0x048fe20000010205 */
[----:B------:R-:W-:-:S03]  /*1350*/  IMAD.SHL.U32 R4, R4, 0x2, RZ ;  /* 0x0000000204047824 */ /* 0x000fc600078e00ff */
[--C-:B------:R-:W-:Y:S02]  /*1360*/  SHF.R.U32.HI R7, RZ, 0x4, R5.reuse ;  /* 0x00000004ff077819 */ /* 0x100fe40000011605 */
[----:B------:R-:W-:-:S05]  /*1370*/  SHF.R.U64 R4, R4, 0x4, R5 ;  /* 0x0000000404047819 */ /* 0x000fca0000001205 */
[----:B------:R3:W-:Y:S01]  /*1380*/  STS [UR8+0xc], R4 ;  /* 0x00000c04ff007988 */ /* 0x0007e20008000808 */
[----:B--2---:R-:W-:Y:S02]  /*1390*/  LOP3.LUT R3, R3, 0x7, RZ, 0xb8, !PT ;  /* 0x0000000703037812 */ /* 0x004fe400078eb8ff */
[----:B----4-:R-:W-:-:S03]  /*13a0*/  LOP3.LUT R2, R2, 0xf, R7, 0xb8, !PT ;  /* 0x0000000f02027812 */ /* 0x010fc600078eb807 */
[----:B------:R3:W-:Y:S04]  /*13b0*/  STS [UR8+0x34], R3 ;  /* 0x00003403ff007988 */ /* 0x0007e80008000808 */
[----:B------:R3:W-:Y:S02]  /*13c0*/  STS [UR8+0x1c], R2 ;  /* 0x00001c02ff007988 */ /* 0x0007e40008000808 */
.L_x_44:
[----:B------:R-:W-:Y:S05]  /*13d0*/  BSYNC.RECONVERGENT B4 ;  /* 0x0000000000047941 */ /* 0x000fea0003800200 */
.L_x_43:
[----:B------:R-:W-:Y:S04]  /*13e0*/  BSSY.RECONVERGENT B5, `(.L_x_45) ;  /* 0x000001a000057945 */ /* 0x000fe80003800200 */
[----:B------:R-:W-:Y:S04]  /*13f0*/  BSSY.RELIABLE B4, `(.L_x_46) ;  /* 0x0000015000047945 */ /* 0x000fe80003800100 */
[----:B------:R-:W-:Y:S05]  /*1400*/  @P3 BRA `(.L_x_47) ;  /* 0x0000000000203947 */ /* 0x000fea0003800000 */
[----:B--23--:R-:W2:Y:S02]  /*1410*/  LDS R2, [UR8+0x34] ;  /* 0x00003408ff027984 */ /* 0x00cea40008000800 */
[----:B--2---:R-:W-:-:S05]  /*1420*/  LOP3.LUT R2, R2, 0x38, RZ, 0xb8, !PT ;  /* 0x0000003802027812 */ /* 0x004fca00078eb8ff */
[----:B------:R2:W-:Y:S01]  /*1430*/  STS [UR8+0x34], R2 ;  /* 0x00003402ff007988 */ /* 0x0005e20008000808 */
[----:B------:R-:W-:Y:S05]  /*1440*/  @P3 BRA `(.L_x_48) ;  /* 0x0000000000203947 */ /* 0x000fea0003800000 */
[----:B--2---:R-:W2:Y:S01]  /*1450*/  LDS R2, [UR8+0x8] ;  /* 0x00000808ff027984 */ /* 0x004ea20008000800 */
[----:B------:R-:W-:-:S05]  /*1460*/  IMAD.MOV.U32 R3, RZ, RZ, 0x780 ;  /* 0x00000780ff037424 */ /* 0x000fca00078e00ff */
[----:B--2---:R-:W-:-:S05]  /*1470*/  LOP3.LUT R2, R2, 0x500, R3, 0xd8, !PT ;  /* 0x0000050002027812 */ /* 0x004fca00078ed803 */
[----:B------:R2:W-:Y:S02]  /*1480*/  STS [UR8+0x8], R2 ;  /* 0x00000802ff007988 */ /* 0x0005e40008000808 */
.L_x_47:
[----:B------:R-:W-:Y:S05]  /*1490*/  @P3 BRA `(.L_x_49) ;  /* 0x0000000000283947 */ /* 0x000fea0003800000 */
[----:B--23--:R-:W2:Y:S02]  /*14a0*/  LDS R2, [UR8+0x8] ;  /* 0x00000808ff027984 */ /* 0x00cea40008000800 */
[----:B--2---:R-:W-:-:S05]  /*14b0*/  LOP3.LUT R2, R2, 0x1800, RZ, 0xb8, !PT ;  /* 0x0000180002027812 */ /* 0x004fca00078eb8ff */
[----:B------:R3:W-:Y:S02]  /*14c0*/  STS [UR8+0x8], R2 ;  /* 0x00000802ff007988 */ /* 0x0007e40008000808 */
.L_x_48:
[----:B------:R-:W-:Y:S05]  /*14d0*/  @P3 BREAK.RELIABLE B4 ;  /* 0x0000000000043942 */ /* 0x000fea0003800100 */
[----:B------:R-:W-:Y:S05]  /*14e0*/  @P3 BRA `(.L_x_50) ;  /* 0x0000000000243947 */ /* 0x000fea0003800000 */
[----:B--23--:R-:W2:Y:S01]  /*14f0*/  LDS R2, [UR8+0x8] ;  /* 0x00000808ff027984 */ /* 0x00cea20008000800 */
[----:B------:R-:W-:-:S05]  /*1500*/  IMAD.MOV.U32 R3, RZ, RZ, 0x6000 ;  /* 0x00006000ff037424 */ /* 0x000fca00078e00ff */
[----:B--2---:R-:W-:-:S04]  /*1510*/  LOP3.LUT R2, R2, 0x6000, R3, 0xd8, !PT ;  /* 0x0000600002027812 */ /* 0x004fc800078ed803 */
[----:B------:R-:W-:-:S05]  /*1520*/  LOP3.LUT R2, R2, 0x400000, RZ, 0xb8, !PT ;  /* 0x0040000002027812 */ /* 0x000fca00078eb8ff */
[----:B------:R2:W-:Y:S02]  /*1530*/  STS [UR8+0x8], R2 ;  /* 0x00000802ff007988 */ /* 0x0005e40008000808 */
.L_x_49:
[----:B------:R-:W-:Y:S05]  /*1540*/  BSYNC.RELIABLE B4 ;  /* 0x0000000000047941 */ /* 0x000fea0003800100 */
.L_x_46:
[----:B--23--:R-:W2:Y:S02]  /*1550*/  @!P3 LDS R2, [UR8+0x8] ;  /* 0x00000808ff02b984 */ /* 0x00cea40008000800 */
[----:B--2---:R-:W-:-:S05]  /*1560*/  @!P3 LOP3.LUT R2, R2, 0x8000, RZ, 0xb8, !PT ;  /* 0x000080000202b812 */ /* 0x004fca00078eb8ff */
[----:B------:R2:W-:Y:S02]  /*1570*/  @!P3 STS [UR8+0x8], R2 ;  /* 0x00000802ff00b988 */ /* 0x0005e40008000808 */
.L_x_50:
[----:B------:R-:W-:Y:S05]  /*1580*/  BSYNC.RECONVERGENT B5 ;  /* 0x0000000000057941 */ /* 0x000fea0003800200 */
.L_x_45:
[----:B------:R-:W-:Y:S05]  /*1590*/  WARPSYNC.ALL ;  /* 0x0000000000007948 */ /* 0x000fea0003800000 */
[----:B------:R-:W-:Y:S01]  /*15a0*/  NOP ;  /* 0x0000000000007918 */ /* 0x000fe20000000000 */
[----:B------:R-:W-:-:S04]  /*15b0*/  UIADD3 UR4, UPT, UPT, UR4, 0x100, URZ ;  /* 0x0000010004047890 */ /* 0x000fc8000fffe0ff */
[----:B------:R-:W-:-:S04]  /*15c0*/  UIADD3 UR20, UP0, UPT, UR4, UR20, URZ ;  /* 0x0000001404147290 */ /* 0x000fc8000ff1e0ff */
[----:B------:R-:W-:Y:S01]  /*15d0*/  ULEA.HI.X.SX32 UR21, UR4, UR21, 0x1, UP0 ;  /* 0x0000001504157291 */ /* 0x000fe200080f0eff */
[----:B------:R-:W-:Y:S11]  /*15e0*/  @P0 BRA `(.L_x_51) ;  /* 0x0000000000300947 */ /* 0x000ff60003800000 */
[----:B--23--:R-:W2:Y:S01]  /*15f0*/  S2R R2, SR_LANEID ;  /* 0x0000000000027919 */ /* 0x00cea20000000000 */
[----:B------:R-:W-:Y:S05]  /*1600*/  WARPSYNC.ALL ;  /* 0x0000000000007948 */ /* 0x000fea0003800000 */
[----:B------:R-:W-:Y:S01]  /*1610*/  NOP ;  /* 0x0000000000007918 */ /* 0x000fe20000000000 */
[----:B--2-4-:R-:W-:-:S05]  /*1620*/  IMAD.SHL.U32 R4, R2, 0x4, RZ ;  /* 0x0000000402047824 */ /* 0x014fca00078e00ff */
[----:B------:R-:W2:Y:S01]  /*1630*/  LDS R5, [R4+UR8] ;  /* 0x0000000804057984 */ /* 0x000ea20008000800 */
[----:B------:R-:W-:-:S05]  /*1640*/  IADD3 R2, P1, PT, R4, UR20, RZ ;  /* 0x0000001404027c10 */ /* 0x000fca000ff3e0ff */
[----:B------:R-:W-:-:S05]  /*1650*/  IMAD.X R3, RZ, RZ, UR21, P1 ;  /* 0x00000015ff037e24 */ /* 0x000fca00088e06ff */
[----:B--2---:R2:W3:Y:S01]  /*1660*/  ATOMG.E.EXCH.STRONG.GPU PT, RZ, [R2], R5 ;  /* 0x0000000502ff73a8 */ /* 0x0044e200041ee100 */
[----:B------:R-:W-:-:S04]  /*1670*/  DEPBAR {5,4,3,2,1,0} ;  /* 0x0000003f0000791a */ /* 0x000fc80000000000 */
[----:B------:R-:W4:Y:S02]  /*1680*/  CCTL.E.C.LDCU.IV.DEEP [UR20] ;  /* 0x0000000014007540 */ /* 0x000f240009c08000 */
[----:B----4-:R2:W-:Y:S01]  /*1690*/  UTMACCTL.IV [UR20] ;  /* 0x00000000140079b9 */ /* 0x0105e20008000000 */
[----:B------:R-:W-:Y:S01]  /*16a0*/  NOP ;  /* 0x0000000000007918 */ /* 0x000fe20000000000 */
.L_x_51:
[----:B------:R-:W-:Y:S05]  /*16b0*/  @P0 BRA `(.L_x_52) ;  /* 0x00000000000c0947 */ /* 0x000fea0003800000 */
[----:B------:R0:W-:Y:S01]  /*16c0*/  UTMACMDFLUSH ;  /* 0x00000000000079b7 */ /* 0x0001e20000000000 */
[----:B------:R-:W-:Y:S05]  /*16d0*/  @P0 BRA `(.L_x_52) ;  /* 0x0000000000040947 */ /* 0x000fea0003800000 */
[----:B------:R-:W-:-:S04]  /*16e0*/  DEPBAR.LE SB0, 0x0 ;  /* 0x000080000000791a */ /* 0x000fc80000000000 */
.L_x_52:
[----:B------:R-:W-:Y:S05]  /*16f0*/  WARPSYNC.ALL ;  /* 0x0000000000007948 */ /* 0x000fea0003800000 */
[----:B------:R-:W-:Y:S01]  /*1700*/  NOP ;  /* 0x0000000000007918 */ /* 0x000fe20000000000 */
[----:B---3--:R-:W-:Y:S01]  /*1710*/  BAR.SYNC.DEFER_BLOCKING 0x0 ;  /* 0x0000000000007b1d */ /* 0x008fe20000010000 */
[----:B--2---:R-:W-:Y:S01]  /*1720*/  SHF.R.U32.HI R2, RZ, 0x5, R0 ;  /* 0x00000005ff027819 */ /* 0x004fe20000011600 */
[----:B------:R-:W-:Y:S01]  /*1730*/  UIADD3 UR12, UPT, UPT, UR8, 0x6010, URZ ;  /* 0x00006010080c7890 */ /* 0x000fe2000fffe0ff */
[----:B------:R-:W-:Y:S01]  /*1740*/  ISETP.GE.AND P0, PT, R10, 0x1, PT ;  /* 0x000000010a00780c */ /* 0x000fe20003f06270 */
[----:B------:R-:W-:Y:S01]  /*1750*/  USHF.L.U32 UR15, UR7, 0x6, URZ ;  /* 0x00000006070f7899 */ /* 0x000fe200080006ff */
[----:B------:R-:W-:Y:S01]  /*1760*/  R2UR UR22, R2 ;  /* 0x00000000021672ca */ /* 0x000fe200000e0000 */
[----:B------:R-:W-:Y:S01]  /*1770*/  VOTEU.ALL UP0, P3 ;  /* 0x0000000000ff7886 */ /* 0x000fe20001800000 */
[----:B------:R-:W-:Y:S01]  /*1780*/  UMOV UR4, 0x1 ;  /* 0x0000000100047882 */ /* 0x000fe20000000000 */
[----:B------:R-:W-:Y:S01]  /*1790*/  VOTEU.ALL UP1, P3 ;  /* 0x0000000000ff7886 */ /* 0x000fe20001820000 */
[----:B------:R-:W-:Y:S01]  /*17a0*/  USHF.L.U32 UR19, UR19, 0x7, URZ ;  /* 0x0000000713137899 */ /* 0x000fe200080006ff */
[----:B------:R-:W-:Y:S01]  /*17b0*/  BSSY.RECONVERGENT B5, `(.L_x_53) ;  /* 0x0000018000057945 */ /* 0x000fe20003800200 */
[----:B------:R-:W-:-:S04]  /*17c0*/  @!UP0 UIADD3 UR10, UPT, UPT, -UR4, 0x100000, URZ ;  /* 0x00100000040a8890 */ /* 0x000fc8000fffe1ff */
[----:B------:R-:W-:Y:S02]  /*17d0*/  @!UP0 USHF.L.U32 UR11, UR10, 0xb, URZ ;  /* 0x0000000b0a0b8899 */ /* 0x000fe400080006ff */
[----:B------:R-:W-:Y:S02]  /*17e0*/  @!UP0 USHF.L.U32 UR10, UR10, 0x1, URZ ;  /* 0x000000010a0a8899 */ /* 0x000fe400080006ff */
[----:B------:R-:W-:-:S04]  /*17f0*/  @!UP0 UIADD3 UR4, UPT, UPT, -UR4, 0x100000, URZ ;  /* 0x0010000004048890 */ /* 0x000fc8000fffe1ff */
[----:B------:R-:W-:Y:S02]  /*1800*/  @!UP0 USHF.L.U32 UR5, UR4, 0xb, URZ ;  /* 0x0000000b04058899 */ /* 0x000fe400080006ff */
[----:B------:R-:W-:Y:S01]  /*1810*/  @!UP0 USHF.L.U32 UR4, UR4, 0x1, URZ ;  /* 0x0000000104048899 */ /* 0x000fe200080006ff */
[----:B------:R-:W-:Y:S01]  /*1820*/  VOTEU.ALL UP0, P3 ;  /* 0x0000000000ff7886 */ /* 0x000fe20001800000 */
[----:B------:R-:W2:Y:S04]  /*1830*/  FENCE.VIEW.ASYNC.S ;  /* 0x00000000000073c6 */ /* 0x000ea80000000000 */
[----:B--2---:R2:W3:Y:S06]  /*1840*/  @!UP0 SYNCS.EXCH.64 URZ, [UR8+0x6000], UR10 ;  /* 0x0060000a08ff85b2 */ /* 0x0044ec0008000100 */
[----:B------:R2:W3:Y:S02]  /*1850*/  @!UP1 SYNCS.EXCH.64 URZ, [UR8+0x6010], UR4 ;  /* 0x0060100408ff95b2 */ /* 0x0004e40008000100 */
[----:B---3--:R-:W-:Y:S06]  /*1860*/  BAR.SYNC.DEFER_BLOCKING 0x0 ;  /* 0x0000000000007b1d */ /* 0x008fec0000010000 */
[----:B------:R-:W-:Y:S05]  /*1870*/  @P3 BRA `(.L_x_54) ;  /* 0x00000000002c3947 */ /* 0x000fea0003800000 */
[----:B--2---:R-:W-:Y:S02]  /*1880*/  UMOV UR4, 0x1 ;  /* 0x0000000100047882 */ /* 0x004fe40000000000 */
[----:B------:R-:W-:-:S04]  /*1890*/  UIADD3 UR10, UPT, UPT, -UR4, 0x100000, URZ ;  /* 0x00100000040a7890 */ /* 0x000fc8000fffe1ff */
[----:B------:R-:W-:Y:S02]  /*18a0*/  USHF.L.U32 UR11, UR10, 0xb, URZ ;  /* 0x0000000b0a0b7899 */ /* 0x000fe400080006ff */
[----:B------:R-:W-:Y:S02]  /*18b0*/  USHF.L.U32 UR10, UR10, 0x1, URZ ;  /* 0x000000010a0a7899 */ /* 0x000fe400080006ff */
[----:B------:R-:W-:-:S04]  /*18c0*/  UIADD3 UR4, UPT, UPT, -UR4, 0x100000, URZ ;  /* 0x0010000004047890 */ /* 0x000fc8000fffe1ff */
[----:B------:R-:W-:Y:S02]  /*18d0*/  USHF.L.U32 UR5, UR4, 0xb, URZ ;  /* 0x0000000b04057899 */ /* 0x000fe400080006ff */
[----:B------:R-:W-:Y:S01]  /*18e0*/  USHF.L.U32 UR4, UR4, 0x1, URZ ;  /* 0x0000000104047899 */ /* 0x000fe200080006ff */
[----:B------:R-:W2:Y:S03]  /*18f0*/  FENCE.VIEW.ASYNC.S ;  /* 0x00000000000073c6 */ /* 0x000ea60000000000 */
[----:B--2---:R3:W2:Y:S08]  /*1900*/  SYNCS.EXCH.64 URZ, [UR8+0x6008], UR10 ;  /* 0x0060080a08ff75b2 */ /* 0x0046b00008000100 */
[----:B------:R3:W4:Y:S02]  /*1910*/  SYNCS.EXCH.64 URZ, [UR8+0x6018], UR4 ;  /* 0x0060180408ff75b2 */ /* 0x0007240008000100 */
[----:B---3--:R-:W-:Y:S01]  /*1920*/  NOP ;  /* 0x0000000000007918 */ /* 0x008fe20000000000 */
.L_x_54:
[----:B--2---:R-:W-:Y:S05]  /*1930*/  BSYNC.RECONVERGENT B5 ;  /* 0x0000000000057941 */ /* 0x004fea0003800200 */
.L_x_53:
[----:B------:R-:W-:Y:S05]  /*1940*/  @!P0 BRA `(.L_x_55) ;  /* 0x0000000800188947 */ /* 0x000fea0003800000 */
[----:B----4-:R-:W-:Y:S01]  /*1950*/  BAR.SYNC.DEFER_BLOCKING 0x0 ;  /* 0x0000000000007b1d */ /* 0x010fe20000010000 */
[----:B------:R-:W-:Y:S01]  /*1960*/  ELECT P1, URZ, PT ;  /* 0x0000000000ff782f */ /* 0x000fe20003820000 */
[----:B------:R-:W-:Y:S01]  /*1970*/  @!P3 IMAD.MOV.U32 R2, RZ, RZ, 0x3000 ;  /* 0x00003000ff02b424 */ /* 0x000fe200078e00ff */
[----:B------:R-:W-:Y:S02]  /*1980*/  UIADD3 UR4, UPT, UPT, UR8, 0x4000, URZ ;  /* 0x0000400008047890 */ /* 0x000fe4000fffe0ff */
[----:B------:R-:W-:Y:S01]  /*1990*/  ISETP.LT.U32.AND P1, PT, R68, 0x20, P1 ;  /* 0x000000204400780c */ /* 0x000fe20000f21070 */
[----:B------:R-:W-:Y:S01]  /*19a0*/  UMOV UR7, UR15 ;  /* 0x0000000f00077c82 */ /* 0x000fe20008000000 */
[----:B------:R-:W-:Y:S01]  /*19b0*/  ELECT P0, URZ, PT ;  /* 0x0000000000ff782f */ /* 0x000fe20003800000 */
[----:B------:R-:W-:-:S03]  /*19c0*/  UMOV UR11, UR19 ;  /* 0x00000013000b7c82 */ /* 0x000fc60008000000 */
[----:B------:R-:W-:-:S07]  /*19d0*/  ISETP.LT.U32.AND P0, PT, R68, 0x20, P0 ;  /* 0x000000204400780c */ /* 0x000fce0000701070 */
[----:B------:R-:W-:Y:S01]  /*19e0*/  VOTEU.ANY UP0, P1 ;  /* 0x0000000000ff7886 */ /* 0x000fe20000800100 */
[----:B------:R-:W-:-:S04]  /*19f0*/  VOTEU.ANY UP2, P1 ;  /* 0x0000000000ff7886 */ /* 0x000fc80000840100 */
[----:B------:R-:W-:Y:S02]  /*1a00*/  @UP0 UIADD3 UR5, UPT, UPT, UR8, 0x6000, URZ ;  /* 0x0000600008050890 */ /* 0x000fe4000fffe0ff */
[----:B------:R2:W-:Y:S01]  /*1a10*/  @!P3 SYNCS.ARRIVE.TRANS64 RZ, [UR8+0x6000], R2 ;  /* 0x00600002ffffb9a7 */ /* 0x0005e20008000008 */
[----:B------:R-:W-:Y:S01]  /*1a20*/  @UP0 UMOV UR6, URZ ;  /* 0x000000ff00060c82 */ /* 0x000fe20008000000 */
[----:B------:R-:W-:Y:S01]  /*1a30*/  BAR.SYNC.DEFER_BLOCKING 0x0 ;  /* 0x0000000000007b1d */ /* 0x000fe20000010000 */
[----:B------:R-:W-:-:S05]  /*1a40*/  UISETP.NE.U32.AND UP0, UPT, UR22, URZ, UPT ;  /* 0x000000ff1600728c */ /* 0x000fca000bf05070 */
[----:B------:R-:W-:Y:S01]  /*1a50*/  VOTEU.ANY UP1, P0 ;  /* 0x0000000000ff7886 */ /* 0x000fe20000020100 */
[----:B------:R-:W-:-:S04]  /*1a60*/  VOTEU.ANY UP3, P0 ;  /* 0x0000000000ff7886 */ /* 0x000fc80000060100 */
[----:B------:R-:W-:Y:S01]  /*1a70*/  @UP1 UIADD3 UR9, UPT, UPT, UR8, 0x6000, URZ ;  /* 0x0000600008091890 */ /* 0x000fe2000fffe0ff */
[----:B------:R-:W-:Y:S01]  /*1a80*/  @UP1 UMOV UR10, URZ ;  /* 0x000000ff000a1c82 */ /* 0x000fe20008000000 */
[----:B------:R2:W-:Y:S01]  /*1a90*/  @UP2 UTMALDG.2D [UR4], [UR24] ;  /* 0x00000004180025b4 */ /* 0x0005e20008008000 */
[----:B------:R3:W-:Y:S06]  /*1aa0*/  MEMBAR.ALL.CTA ;  /* 0x0000000000007992 */ /* 0x0007ec0000008000 */
[----:B---3--:R-:W3:Y:S02]  /*1ab0*/  FENCE.VIEW.ASYNC.S ;  /* 0x00000000000073c6 */ /* 0x008ee40000000000 */
[----:B---3--:R-:W-:Y:S06]  /*1ac0*/  BAR.SYNC.DEFER_BLOCKING 0x0 ;  /* 0x0000000000007b1d */ /* 0x008fec0000010000 */
[----:B------:R2:W-:Y:S02]  /*1ad0*/  @UP3 UTMALDG.2D [UR8], [UR26] ;  /* 0x000000081a0035b4 */ /* 0x0005e40008008000 */
[----:B------:R-:W-:Y:S06]  /*1ae0*/  BAR.SYNC.DEFER_BLOCKING 0x0 ;  /* 0x0000000000007b1d */ /* 0x000fec0000010000 */
[----:B------:R-:W3:Y:S02]  /*1af0*/  SYNCS.PHASECHK.TRANS64.TRYWAIT P0, [UR8+0x6000], RZ ;  /* 0x006000ffff0075a7 */ /* 0x000ee40008001108 */
[----:B--23--:R-:W-:Y:S05]  /*1b00*/  @!P0 BRA `(.L_x_56) ;  /* 0x0000000c00bc8947 */ /* 0x00cfea0003800000 */
.L_x_70:
[----:B------:R-:W-:Y:S05]  /*1b10*/  BRA.U UP0, `(.L_x_57) ;  /* 0x00000001004c7547 */ /* 0x000fea000b800000 */
[----:B------:R-:W-:Y:S02]  /*1b20*/  USHF.R.U32.HI UR4, URZ, 0x4, UR4 ;  /* 0x00000004ff047899 */ /* 0x000fe40008011604 */
[----:B------:R-:W-:Y:S02]  /*1b30*/  USHF.R.U32.HI UR6, URZ, 0x4, UR8 ;  /* 0x00000004ff067899 */ /* 0x000fe40008011608 */
[----:B------:R-:W-:Y:S02]  /*1b40*/  USGXT.U32 UR4, UR4, 0xe ;  /* 0x0000000e0404789a */ /* 0x000fe40008000000 */
[----:B------:R-:W-:Y:S01]  /*1b50*/  USGXT.U32 UR6, UR6, 0xe ;  /* 0x0000000e0606789a */ /* 0x000fe20008000000 */
[----:B------:R-:W-:Y:S01]  /*1b60*/  UMOV UR10, 0xfffffffe ;  /* 0xfffffffe000a7882 */ /* 0x000fe20000000000 */
[----:B------:R-:W-:Y:S01]  /*1b70*/  UMOV UR11, 0x7fffbfdf ;  /* 0x7fffbfdf000b7882 */ /* 0x000fe20000000000 */
[----:B------:R-:W-:Y:S01]  /*1b80*/  UMOV UR5, URZ ;  /* 0x000000ff00057c82 */ /* 0x000fe20008000000 */
[----:B------:R-:W-:Y:S01]  /*1b90*/  UMOV UR7, URZ ;  /* 0x000000ff00077c82 */ /* 0x000fe20008000000 */
[----:B------:R-:W-:-:S02]  /*1ba0*/  UIADD3.64 UR16, UPT, UPT, UR4, -UR10, URZ ;  /* 0x8000000a04107297 */ /* 0x000fc4000fffe0ff */
[----:B------:R-:W-:Y:S01]  /*1bb0*/  UIADD3.64 UR10, UPT, UPT, UR6, -UR10, URZ ;  /* 0x8000000a060a7297 */ /* 0x000fe2000fffe0ff */
[----:B------:R-:W-:Y:S01]  /*1bc0*/  UMOV UR28, 0x0 ;  /* 0x00000000001c7882 */ /* 0x000fe20000000000 */
[----:B------:R-:W-:Y:S01]  /*1bd0*/  UMOV UR29, 0x4200490 ;  /* 0x04200490001d7882 */ /* 0x000fe20000000000 */
[----:B------:R-:W-:Y:S01]  /*1be0*/  UMOV UR5, 0x80004020 ;  /* 0x8000402000057882 */ /* 0x000fe20000000000 */
[----:B------:R-:W-:Y:S01]  /*1bf0*/  UMOV UR7, 0x80004020 ;  /* 0x8000402000077882 */ /* 0x000fe20000000000 */
[----:B------:R-:W-:Y:S01]  /*1c00*/  UMOV UR30, 0x0 ;  /* 0x00000000001e7882 */ /* 0x000fe20000000000 */
[----:B------:R-:W-:Y:S01]  /*1c10*/  UMOV UR31, 0x4200490 ;  /* 0x04200490001f7882 */ /* 0x000fe20000000000 */
[----:B------:R2:W-:Y:S02]  /*1c20*/  UTCHMMA gdesc[UR4], gdesc[UR6], tmem[UR23], tmem[UR28], idesc[UR29], !UPT ;  /* 0x00ff1c06040075ea */ /* 0x0005e4000f800017 */
[----:B------:R2:W-:Y:S01]  /*1c30*/  UTCHMMA gdesc[UR16], gdesc[UR10], tmem[UR23], tmem[UR30], idesc[UR31], UPT ;  /* 0x00ff1e0a100075ea */ /* 0x0005e2000b800017 */
[----:B------:R-:W-:-:S02]  /*1c40*/  NOP ;  /* 0x0000000000007918 */ /* 0x000fc40000000000 */
.L_x_57:
[----:B------:R-:W-:Y:S01]  /*1c50*/  ELECT P0, URZ, PT ;  /* 0x0000000000ff782f */ /* 0x000fe20003800000 */
[----:B--2---:R-:W-:Y:S01]  /*1c60*/  UMOV UR4, UR12 ;  /* 0x0000000c00047c82 */ /* 0x004fe20008000000 */
[----:B------:R-:W-:Y:S02]  /*1c70*/  UMOV UR5, URZ ;  /* 0x000000ff00057c82 */ /* 0x000fe40008000000 */
[----:B------:R-:W-:-:S13]  /*1c80*/  ISETP.LT.U32.AND P0, PT, R68, 0x20, P0 ;  /* 0x000000204400780c */ /* 0x000fda0000701070 */
[----:B------:R-:W-:Y:S01]  /*1c90*/  VOTEU.ANY UP0, P0 ;  /* 0x0000000000ff7886 */ /* 0x000fe20000000100 */
[----:B------:R-:W-:Y:S01]  /*1ca0*/  VOTEU.ANY UP1, P0 ;  /* 0x0000000000ff7886 */ /* 0x000fe20000020100 */
[----:B------:R-:W-:-:S03]  /*1cb0*/  ISETP.GE.U32.AND P0, PT, R10, 0x21, PT ;  /* 0x000000210a00780c */ /* 0x000fc60003f06070 */
[----:B------:R-:W-:Y:S02]  /*1cc0*/  @UP0 UMOV UR4, UR4 ;  /* 0x0000000400040c82 */ /* 0x000fe40008000000 */
[----:B------:R2:W-:Y:S01]  /*1cd0*/  @UP1 UTCBAR [UR4], URZ ;  /* 0x000000ff040013e9 */ /* 0x0005e200080000ff */
[----:B------:R-:W-:Y:S06]  /*1ce0*/  BAR.SYNC.DEFER_BLOCKING 0x0 ;  /* 0x0000000000007b1d */ /* 0x000fec0000010000 */
[----:B------:R-:W3:Y:S02]  /*1cf0*/  SYNCS.PHASECHK.TRANS64.TRYWAIT P1, [UR8+0x6010], RZ ;  /* 0x006010ffff0075a7 */ /* 0x000ee40008021108 */
[----:B--23--:R-:W-:Y:S05]  /*1d00*/  @!P1 BRA `(.L_x_58) ;  /* 0x0000000c00489947 */ /* 0x00cfea0003800000 */
.L_x_71:
[----:B------:R-:W-:Y:S01]  /*1d10*/  UMOV UR4, URZ ;  /* 0x000000ff00047c82 */ /* 0x000fe20008000000 */
[----:B------:R-:W-:Y:S05]  /*1d20*/  @!P0 BRA `(.L_x_55) ;  /* 0x0000000400208947 */ /* 0x000fea0003800000 */
[----:B------:R-:W2:Y:S01]  /*1d30*/  LDCU UR29, c[0x0][0x3a0] ;  /* 0x00007400ff1d77ac */ /* 0x000ea20008000800 */
[----:B------:R-:W-:Y:S01]  /*1d40*/  UMOV UR9, 0x1 ;  /* 0x0000000100097882 */ /* 0x000fe20000000000 */
[----:B------:R-:W-:-:S05]  /*1d50*/  UMOV UR14, 0x20 ;  /* 0x00000020000e7882 */ /* 0x000fca0000000000 */
.L_x_62:
[----:B------:R-:W-:Y:S01]  /*1d60*/  BAR.SYNC.DEFER_BLOCKING 0x0 ;  /* 0x0000000000007b1d */ /* 0x000fe20000010000 */
[----:B------:R-:W-:Y:S01]  /*1d70*/  ULEA UR28, UR9, UR8, 0x3 ;  /* 0x00000008091c7291 */ /* 0x000fe2000f8e18ff */
[----:B------:R-:W-:Y:S01]  /*1d80*/  @!P3 IMAD.MOV.U32 R2, RZ, RZ, 0x3000 ;  /* 0x00003000ff02b424 */ /* 0x000fe200078e00ff */
[----:B------:R-:W-:Y:S01]  /*1d90*/  ELECT P1, URZ, PT ;  /* 0x0000000000ff782f */ /* 0x000fe20003820000 */
[----:B------:R-:W-:-:S03]  /*1da0*/  ULEA UR12, UR9, UR8, 0xc ;  /* 0x00000008090c7291 */ /* 0x000fc6000f8e60ff */
[----:B------:R-:W-:Y:S02]  /*1db0*/  ISETP.LT.U32.AND P1, PT, R68, 0x20, P1 ;  /* 0x000000204400780c */ /* 0x000fe40000f21070 */
[----:B------:R-:W-:Y:S01]  /*1dc0*/  ELECT P0, URZ, PT ;  /* 0x0000000000ff782f */ /* 0x000fe20003800000 */
[----:B------:R-:W-:-:S03]  /*1dd0*/  UIADD3 UR12, UPT, UPT, UR12, 0x4000, URZ ;  /* 0x000040000c0c7890 */ /* 0x000fc6000fffe0ff */
[----:B------:R-:W-:Y:S01]  /*1de0*/  ISETP.LT.U32.AND P0, PT, R68, 0x20, P0 ;  /* 0x000000204400780c */ /* 0x000fe20000701070 */
[----:B------:R-:W-:Y:S01]  /*1df0*/  ULEA UR16, UR9, UR8, 0xd ;  /* 0x0000000809107291 */ /* 0x000fe2000f8e68ff */
[----:B------:R-:W-:Y:S01]  /*1e00*/  UMOV UR18, UR14 ;  /* 0x0000000e00127c82 */ /* 0x000fe20008000000 */
[----:B------:R-:W-:-:S04]  /*1e10*/  USHF.L.U32 UR5, UR4, 0x1f, URZ ;  /* 0x0000001f04057899 */ /* 0x000fc800080006ff */
[----:B------:R-:W-:Y:S01]  /*1e20*/  VOTEU.ANY UP0, P1 ;  /* 0x0000000000ff7886 */ /* 0x000fe20000800100 */
[----:B------:R3:W-:Y:S04]  /*1e30*/  @!P3 SYNCS.ARRIVE.TRANS64 RZ, [UR28+0x6000], R2 ;  /* 0x00600002ffffb9a7 */ /* 0x0007e8000800001c */
[----:B------:R-:W-:Y:S01]  /*1e40*/  @UP0 UIADD3 UR13, UPT, UPT, UR28, 0x6000, URZ ;  /* 0x000060001c0d0890 */ /* 0x000fe2000fffe0ff */
[----:B------:R-:W-:Y:S01]  /*1e50*/  VOTEU.ANY UP0, P1 ;  /* 0x0000000000ff7886 */ /* 0x000fe20000800100 */
[----:B------:R-:W-:Y:S01]  /*1e60*/  BAR.SYNC.DEFER_BLOCKING 0x0 ;  /* 0x0000000000007b1d */ /* 0x000fe20000010000 */
[----:B---3--:R-:W-:-:S05]  /*1e70*/  IMAD.U32 R2, RZ, RZ, UR5 ;  /* 0x00000005ff027e24 */ /* 0x008fca000f8e00ff */
[----:B------:R-:W-:-:S05]  /*1e80*/  VOTEU.ANY UP1, P0 ;  /* 0x0000000000ff7886 */ /* 0x000fca0000020100 */
[----:B------:R-:W-:Y:S01]  /*1e90*/  @UP1 UIADD3 UR17, UPT, UPT, UR28, 0x6000, URZ ;  /* 0x000060001c111890 */ /* 0x000fe2000fffe0ff */
[----:B------:R-:W-:Y:S01]  /*1ea0*/  VOTEU.ANY UP1, P0 ;  /* 0x0000000000ff7886 */ /* 0x000fe20000020100 */
[----:B------:R3:W-:Y:S01]  /*1eb0*/  @UP0 UTMALDG.2D [UR12], [UR24] ;  /* 0x0000000c180005b4 */ /* 0x0007e20008008000 */
[----:B------:R-:W-:Y:S01]  /*1ec0*/  UISETP.NE.U32.AND UP0, UPT, UR22, URZ, UPT ;  /* 0x000000ff1600728c */ /* 0x000fe2000bf05070 */
[----:B------:R4:W-:Y:S06]  /*1ed0*/  MEMBAR.ALL.CTA ;  /* 0x0000000000007992 */ /* 0x0009ec0000008000 */
[----:B----4-:R-:W4:Y:S02]  /*1ee0*/  FENCE.VIEW.ASYNC.S ;  /* 0x00000000000073c6 */ /* 0x010f240000000000 */
[----:B----4-:R-:W-:Y:S06]  /*1ef0*/  BAR.SYNC.DEFER_BLOCKING 0x0 ;  /* 0x0000000000007b1d */ /* 0x010fec0000010000 */
[----:B------:R3:W-:Y:S02]  /*1f00*/  @UP1 UTMALDG.2D [UR16], [UR26] ;  /* 0x000000101a0015b4 */ /* 0x0007e40008008000 */
[----:B------:R-:W-:Y:S06]  /*1f10*/  BAR.SYNC.DEFER_BLOCKING 0x0 ;  /* 0x0000000000007b1d */ /* 0x000fec0000010000 */
[----:B------:R-:W4:Y:S02]  /*1f20*/  SYNCS.PHASECHK.TRANS64.TRYWAIT P0, [UR28+0x6000], R2 ;  /* 0x00600002ff0075a7 */ /* 0x000f24000800111c */
[----:B---34-:R-:W-:Y:S05]  /*1f30*/  @!P0 BRA `(.L_x_59) ;  /* 0x0000000800c88947 */ /* 0x018fea0003800000 */
.L_x_72:
[----:B------:R-:W-:Y:S05]  /*1f40*/  BRA.U UP0, `(.L_x_60) ;  /* 0x00000001004c7547 */ /* 0x000fea000b800000 */
[----:B------:R-:W-:Y:S02]  /*1f50*/  USHF.R.U32.HI UR10, URZ, 0x4, UR12 ;  /* 0x00000004ff0a7899 */ /* 0x000fe4000801160c */
[----:B------:R-:W-:Y:S02]  /*1f60*/  USHF.R.U32.HI UR12, URZ, 0x4, UR16 ;  /* 0x00000004ff0c7899 */ /* 0x000fe40008011610 */
[----:B------:R-:W-:Y:S02]  /*1f70*/  USGXT.U32 UR10, UR10, 0xe ;  /* 0x0000000e0a0a789a */ /* 0x000fe40008000000 */
[----:B------:R-:W-:Y:S02]  /*1f80*/  USGXT.U32 UR12, UR12, 0xe ;  /* 0x0000000e0c0c789a */ /* 0x000fe40008000000 */
[----:B------:R-:W-:Y:S02]  /*1f90*/  UIADD3 UR16, UP0, UPT, UR10, 0x2, URZ ;  /* 0x000000020a107890 */ /* 0x000fe4000ff1e0ff */
[----:B------:R-:W-:Y:S01]  /*1fa0*/  UIADD3 UR30, UP1, UPT, UR12, 0x2, URZ ;  /* 0x000000020c1e7890 */ /* 0x000fe2000ff3e0ff */
[----:B------:R-:W-:Y:S01]  /*1fb0*/  UMOV UR5, URZ ;  /* 0x000000ff00057c82 */ /* 0x000fe20008000000 */
[----:B------:R-:W-:Y:S01]  /*1fc0*/  UMOV UR6, URZ ;  /* 0x000000ff00067c82 */ /* 0x000fe20008000000 */
[----:B------:R-:W-:-:S02]  /*1fd0*/  UIADD3.X UR17, UPT, UPT, UR5, -0x7fffbfe0, URZ, UP0, !UPT ;  /* 0x8000402005117890 */ /* 0x000fc400087fe4ff */
[----:B------:R-:W-:Y:S01]  /*1fe0*/  UIADD3.X UR31, UPT, UPT, UR6, -0x7fffbfe0, URZ, UP1, !UPT ;  /* 0x80004020061f7890 */ /* 0x000fe20008ffe4ff */
[----:B------:R-:W-:Y:S01]  /*1ff0*/  UMOV UR32, 0x0 ;  /* 0x0000000000207882 */ /* 0x000fe20000000000 */
[----:B------:R-:W-:Y:S01]  /*2000*/  UMOV UR33, 0x4200490 ;  /* 0x0420049000217882 */ /* 0x000fe20000000000 */
[----:B------:R-:W-:Y:S01]  /*2010*/  UMOV UR11, 0x80004020 ;  /* 0x80004020000b7882 */ /* 0x000fe20000000000 */
[----:B------:R-:W-:Y:S01]  /*2020*/  UMOV UR13, 0x80004020 ;  /* 0x80004020000d7882 */ /* 0x000fe20000000000 */
[----:B------:R-:W-:Y:S01]  /*2030*/  UMOV UR6, 0x0 ;  /* 0x0000000000067882 */ /* 0x000fe20000000000 */
[----:B------:R-:W-:Y:S01]  /*2040*/  UMOV UR7, 0x4200490 ;  /* 0x0420049000077882 */ /* 0x000fe20000000000 */
[----:B------:R3:W-:Y:S02]  /*2050*/  UTCHMMA gdesc[UR10], gdesc[UR12], tmem[UR23], tmem[UR32], idesc[UR33], UPT ;  /* 0x00ff200c0a0075ea */ /* 0x0007e4000b800017 */
[----:B------:R3:W-:Y:S01]  /*2060*/  UTCHMMA gdesc[UR16], gdesc[UR30], tmem[UR23], tmem[UR6], idesc[UR7], UPT ;  /* 0x00ff061e100075ea */ /* 0x0007e2000b800017 */
[----:B------:R-:W-:-:S02]  /*2070*/  NOP ;  /* 0x0000000000007918 */ /* 0x000fc40000000000 */
.L_x_60:
[----:B------:R-:W-:Y:S01]  /*2080*/  ELECT P0, URZ, PT ;  /* 0x0000000000ff782f */ /* 0x000fe20003800000 */
[----:B---3--:R-:W-:-:S03]  /*2090*/  UIADD3 UR6, UPT, UPT, UR28, 0x6010, URZ ;  /* 0x000060101c067890 */ /* 0x008fc6000fffe0ff */
[----:B------:R-:W-:Y:S01]  /*20a0*/  ISETP.LT.U32.AND P0, PT, R68, 0x20, P0 ;  /* 0x000000204400780c */ /* 0x000fe20000701070 */
[----:B------:R-:W-:-:S12]  /*20b0*/  UMOV UR7, URZ ;  /* 0x000000ff00077c82 */ /* 0x000fd80008000000 */
[----:B------:R-:W-:Y:S01]  /*20c0*/  VOTEU.ANY UP0, P0 ;  /* 0x0000000000ff7886 */ /* 0x000fe20000000100 */
[----:B------:R-:W-:-:S04]  /*20d0*/  VOTEU.ANY UP1, P0 ;  /* 0x0000000000ff7886 */ /* 0x000fc80000020100 */
[----:B------:R-:W-:Y:S02]  /*20e0*/  @UP0 UMOV UR6, UR6 ;  /* 0x0000000600060c82 */ /* 0x000fe40008000000 */
[----:B------:R3:W-:Y:S01]  /*20f0*/  @UP1 UTCBAR [UR6], URZ ;  /* 0x000000ff060013e9 */ /* 0x0007e200080000ff */
[----:B------:R-:W-:Y:S06]  /*2100*/  BAR.SYNC.DEFER_BLOCKING 0x0 ;  /* 0x0000000000007b1d */ /* 0x000fec0000010000 */
[----:B------:R-:W4:Y:S02]  /*2110*/  SYNCS.PHASECHK.TRANS64.TRYWAIT P0, [UR28+0x6010], R2 ;  /* 0x00601002ff0075a7 */ /* 0x000f24000800111c */
[----:B---34-:R-:W-:Y:S05]  /*2120*/  @!P0 BRA `(.L_x_61) ;  /* 0x0000000800588947 */ /* 0x018fea0003800000 */
.L_x_73:
[----:B------:R-:W-:Y:S02]  /*2130*/  UIADD3 UR9, UPT, UPT, UR9, 0x1, URZ ;  /* 0x0000000109097890 */ /* 0x000fe4000fffe0ff */
[----:B------:R-:W-:Y:S02]  /*2140*/  UIADD3 UR14, UPT, UPT, UR14, 0x20, URZ ;  /* 0x000000200e0e7890 */ /* 0x000fe4000fffe0ff */
[----:B------:R-:W-:-:S04]  /*2150*/  UISETP.NE.U32.AND UP0, UPT, UR9, 0x2, UPT ;  /* 0x000000020900788c */ /* 0x000fc8000bf05070 */
[----:B------:R-:W-:Y:S02]  /*2160*/  USEL UR5, URZ, 0x1, UP0 ;  /* 0x00000001ff057887 */ /* 0x000fe40008000000 */
[----:B------:R-:W-:Y:S02]  /*2170*/  USEL UR9, UR9, URZ, UP0 ;  /* 0x000000ff09097287 */ /* 0x000fe40008000000 */
[----:B--2---:R-:W-:Y:S02]  /*2180*/  UISETP.GE.AND UP0, UPT, UR14, UR29, UPT ;  /* 0x0000001d0e00728c */ /* 0x004fe4000bf06270 */
[----:B------:R-:W-:-:S07]  /*2190*/  ULOP3.LUT UR4, UR4, UR5, URZ, 0x3c, !UPT ;  /* 0x0000000504047292 */ /* 0x000fce000f8e3cff */
[----:B------:R-:W-:Y:S05]  /*21a0*/  BRA.U !UP0, `(.L_x_62) ;  /* 0xfffffff908ec7547 */ /* 0x000fea000b83ffff */
.L_x_55:
[----:B----4-:R-:W-:Y:S06]  /*21b0*/  BAR.SYNC.DEFER_BLOCKING 0x0 ;  /* 0x0000000000007b1d */ /* 0x010fec0000010000 */
[----:B------:R-:W-:Y:S04]  /*21c0*/  BSSY.RECONVERGENT B5, `(.L_x_63) ;  /* 0x0000004000057945 */ /* 0x000fe80003800200 */
[----:B------:R-:W-:Y:S05]  /*21d0*/  @P3 BRA `(.L_x_64) ;  /* 0x0000000000083947 */ /* 0x000fea0003800000 */
[----:B------:R-:W2:Y:S02]  /*21e0*/  SYNCS.CCTL.IV [UR8+0x6000] ;  /* 0x00600000ff0079b1 */ /* 0x000ea40008000008 */
[----:B--2---:R-:W2:Y:S02]  /*21f0*/  SYNCS.CCTL.IV [UR8+0x6010] ;  /* 0x00601000ff0079b1 */ /* 0x004ea40008000008 */
.L_x_64:
[----:B------:R-:W-:Y:S05]  /*2200*/  BSYNC.RECONVERGENT B5 ;  /* 0x0000000000057941 */ /* 0x000fea0003800200 */
.L_x_63:
[----:B--2---:R-:W-:Y:S06]  /*2210*/  BAR.SYNC.DEFER_BLOCKING 0x0 ;  /* 0x0000000000007b1d */ /* 0x004fec0000010000 */
[----:B------:R-:W-:Y:S04]  /*2220*/  BSSY.RECONVERGENT B5, `(.L_x_65) ;  /* 0x0000004000057945 */ /* 0x000fe80003800200 */
[----:B------:R-:W-:Y:S05]  /*2230*/  @P3 BRA `(.L_x_66) ;  /* 0x0000000000083947 */ /* 0x000fea0003800000 */
[----:B------:R-:W2:Y:S02]  /*2240*/  SYNCS.CCTL.IV [UR8+0x6008] ;  /* 0x00600800ff0079b1 */ /* 0x000ea40008000008 */
[----:B--2---:R-:W2:Y:S02]  /*2250*/  SYNCS.CCTL.IV [UR8+0x6018] ;  /* 0x00601800ff0079b1 */ /* 0x004ea40008000008 */
.L_x_66:
[----:B------:R-:W-:Y:S05]  /*2260*/  BSYNC.RECONVERGENT B5 ;  /* 0x0000000000057941 */ /* 0x000fea0003800200 */
.L_x_65:
[----:B------:R-:W-:Y:S01]  /*2270*/  USHF.L.U32 UR4, UR22, 0x15, URZ ;  /* 0x0000001516047899 */ /* 0x000fe200080006ff */
[C---:B------:R-:W-:Y:S01]  /*2280*/  IMAD.SHL.U32 R4, R0.reuse, 0x80, RZ ;  /* 0x0000008000047824 */ /* 0x040fe200078e00ff */
[----:B------:R-:W-:Y:S01]  /*2290*/  ELECT P0, URZ, PT ;  /* 0x0000000000ff782f */ /* 0x000fe20003800000 */
[C---:B------:R-:W-:Y:S01]  /*22a0*/  IMAD.SHL.U32 R2, R0.reuse, 0x40, RZ ;  /* 0x0000004000027824 */ /* 0x040fe200078e00ff */
[----:B------:R-:W-:Y:S01]  /*22b0*/  ULOP3.LUT UR4, UR4, 0x600000, URZ, 0xc0, !UPT ;  /* 0x0060000004047892 */ /* 0x000fe2000f8ec0ff */
[----:B------:R-:W-:Y:S01]  /*22c0*/  IMAD.SHL.U32 R3, R0, 0x10, RZ ;  /* 0x0000001000037824 */ /* 0x000fe200078e00ff */
[----:B------:R-:W-:Y:S01]  /*22d0*/  LOP3.LUT R5, R4, 0x780, RZ, 0xc0, !PT ;  /* 0x0000078004057812 */ /* 0x000fe200078ec0ff */
[----:B------:R-:W-:Y:S01]  /*22e0*/  IMAD.SHL.U32 R0, R0, 0x200, RZ ;  /* 0x0000020000007824 */ /* 0x000fe200078e00ff */
[----:B------:R-:W-:Y:S01]  /*22f0*/  LOP3.LUT R2, R2, 0x1800, RZ, 0xc0, !PT ;  /* 0x0000180002027812 */ /* 0x000fe200078ec0ff */
[----:B------:R-:W-:Y:S01]  /*2300*/  UIADD3 UR4, UPT, UPT, UR23, UR4, URZ ;  /* 0x0000000417047290 */ /* 0x000fe2000fffe0ff */
[----:B------:R-:W-:Y:S01]  /*2310*/  ISETP.LT.U32.AND P0, PT, R68, 0x40, P0 ;  /* 0x000000404400780c */ /* 0x000fe20000701070 */
[----:B------:R-:W-:Y:S01]  /*2320*/  ULOP3.LUT UR22, UR22, 0x1, URZ, 0xc0, !UPT ;  /* 0x0000000116167892 */ /* 0x000fe2000f8ec0ff */
[----:B------:R-:W-:Y:S01]  /*2330*/  LOP3.LUT R5, R5, 0x2000, R0, 0xf8, !PT ;  /* 0x0000200005057812 */ /* 0x000fe200078ef800 */
[----:B------:R-:W-:Y:S01]  /*2340*/  UMOV UR6, UR15 ;  /* 0x0000000f00067c82 */ /* 0x000fe20008000000 */
[----:B------:R-:W-:Y:S01]  /*2350*/  LOP3.LUT R2, R2, 0x70, R3, 0xf8, !PT ;  /* 0x0000007002027812 */ /* 0x000fe200078ef803 */
[----:B------:R-:W-:-:S03]  /*2360*/  ULEA UR5, UR22, UR19, 0x6 ;  /* 0x0000001316057291 */ /* 0x000fc6000f8e30ff */
[----:B------:R-:W-:Y:S02]  /*2370*/  LOP3.LUT R0, R5, R2, RZ, 0xfc, !PT ;  /* 0x0000000205007212 */ /* 0x000fe400078efcff */
[----:B-----5:R-:W-:Y:S01]  /*2380*/  LDTM.16dp32bit_t0_t15.x64 R4, tmem[UR4] ;  /* 0x00000004000479ee */ /* 0x020fe20008b00000 */
[----:B------:R-:W3:Y:S01]  /*2390*/  LDTM.16dp32bit_t16_t31.x64 R4, tmem[UR4+0x40] ;  /* 0x00004004000479ee */ /* 0x000ee20008b20000 */
[----:B------:R-:W-:Y:S01]  /*23a0*/  NOP ;  /* 0x0000000000007918 */ /* 0x000fe20000000000 */
[C---:B------:R-:W-:Y:S01]  /*23b0*/  LOP3.LUT R2, R0.reuse, 0x10, RZ, 0x3c, !PT ;  /* 0x0000001000027812 */ /* 0x040fe200078e3cff */
[----:B------:R-:W-:Y:S01]  /*23c0*/  ULEA UR4, UR22, UR8, 0xd ;  /* 0x0000000816047291 */ /* 0x000fe2000f8e68ff */
[----:B------:R-:W-:Y:S01]  /*23d0*/  LOP3.LUT R3, R0, 0x20, RZ, 0x3c, !PT ;  /* 0x0000002000037812 */ /* 0x000fe200078e3cff */
[----:B---3--:R-:W-:Y:S01]  /*23e0*/  VOTEU.ANY UP1, P0 ;  /* 0x0000000000ff7886 */ /* 0x008fe20000020100 */
[----:B------:R-:W-:Y:S01]  /*23f0*/  VOTEU.ANY UP0, P0 ;  /* 0x0000000000ff7886 */ /* 0x000fe20000000100 */
[----:B------:R-:W-:-:S02]  /*2400*/  F2FP.BF16.F32.PACK_AB R4, R5, R4 ;  /* 0x000000040504723e */ /* 0x000fc400000010ff */
[----:B------:R-:W-:Y:S02]  /*2410*/  F2FP.BF16.F32.PACK_AB R5, R7, R6 ;  /* 0x000000060705723e */ /* 0x000fe400000010ff */
[----:B------:R-:W-:Y:S02]  /*2420*/  F2FP.BF16.F32.PACK_AB R12, R13, R12 ;  /* 0x0000000c0d0c723e */ /* 0x000fe400000010ff */
[----:B------:R-:W-:Y:S02]  /*2430*/  F2FP.BF16.F32.PACK_AB R6, R9, R8 ;  /* 0x000000080906723e */ /* 0x000fe400000010ff */
[----:B------:R-:W-:Y:S02]  /*2440*/  F2FP.BF16.F32.PACK_AB R7, R11, R10 ;  /* 0x0000000a0b07723e */ /* 0x000fe400000010ff */
[----:B------:R-:W-:Y:S02]  /*2450*/  F2FP.BF16.F32.PACK_AB R13, R15, R14 ;  /* 0x0000000e0f0d723e */ /* 0x000fe400000010ff */
[----:B------:R-:W-:Y:S01]  /*2460*/  F2FP.BF16.F32.PACK_AB R20, R21, R20 ;  /* 0x000000141514723e */ /* 0x000fe200000010ff */
[----:B--2---:R2:W-:Y:S01]  /*2470*/  STS.128 [R0+UR8], R4 ;  /* 0x0000000400007988 */ /* 0x0045e20008000c08 */
[----:B------:R-:W-:-:S02]  /*2480*/  F2FP.BF16.F32.PACK_AB R14, R17, R16 ;  /* 0x00000010110e723e */ /* 0x000fc400000010ff */
[----:B------:R-:W-:Y:S02]  /*2490*/  F2FP.BF16.F32.PACK_AB R15, R19, R18 ;  /* 0x00000012130f723e */ /* 0x000fe400000010ff */
[----:B------:R-:W-:Y:S02]  /*24a0*/  F2FP.BF16.F32.PACK_AB R21, R23, R22 ;  /* 0x000000161715723e */ /* 0x000fe400000010ff */
[----:B------:R-:W-:Y:S01]  /*24b0*/  F2FP.BF16.F32.PACK_AB R28, R29, R28 ;  /* 0x0000001c1d1c723e */ /* 0x000fe200000010ff */
[----:B------:R2:W-:Y:S01]  /*24c0*/  STS.128 [R2+UR8], R12 ;  /* 0x0000000c02007988 */ /* 0x0005e20008000c08 */
[----:B------:R-:W-:Y:S02]  /*24d0*/  F2FP.BF16.F32.PACK_AB R22, R25, R24 ;  /* 0x000000181916723e */ /* 0x000fe400000010ff */
[----:B------:R-:W-:Y:S02]  /*24e0*/  F2FP.BF16.F32.PACK_AB R23, R27, R26 ;  /* 0x0000001a1b17723e */ /* 0x000fe400000010ff */
[----:B------:R-:W-:-:S02]  /*24f0*/  F2FP.BF16.F32.PACK_AB R29, R31, R30 ;  /* 0x0000001e1f1d723e */ /* 0x000fc400000010ff */
[----:B------:R-:W-:Y:S01]  /*2500*/  F2FP.BF16.F32.PACK_AB R36, R37, R36 ;  /* 0x000000242524723e */ /* 0x000fe200000010ff */
[----:B------:R2:W-:Y:S01]  /*2510*/  STS.128 [R3+UR8], R20 ;  /* 0x0000001403007988 */ /* 0x0005e20008000c08 */
[----:B------:R-:W-:Y:S02]  /*2520*/  F2FP.BF16.F32.PACK_AB R30, R33, R32 ;  /* 0x00000020211e723e */ /* 0x000fe400000010ff */
[----:B------:R-:W-:Y:S02]  /*2530*/  F2FP.BF16.F32.PACK_AB R31, R35, R34 ;  /* 0x00000022231f723e */ /* 0x000fe400000010ff */
[----:B------:R-:W-:Y:S02]  /*2540*/  F2FP.BF16.F32.PACK_AB R37, R39, R38 ;  /* 0x000000262725723e */ /* 0x000fe400000010ff */
[----:B------:R-:W-:Y:S02]  /*2550*/  F2FP.BF16.F32.PACK_AB R44, R45, R44 ;  /* 0x0000002c2d2c723e */ /* 0x000fe400000010ff */
[----:B------:R-:W-:-:S02]  /*2560*/  LOP3.LUT R8, R0, 0x30, RZ, 0x3c, !PT ;  /* 0x0000003000087812 */ /* 0x000fc400078e3cff */
[----:B------:R-:W-:Y:S02]  /*2570*/  F2FP.BF16.F32.PACK_AB R38, R41, R40 ;  /* 0x000000282926723e */ /* 0x000fe400000010ff */
[----:B------:R-:W-:Y:S01]  /*2580*/  F2FP.BF16.F32.PACK_AB R39, R43, R42 ;  /* 0x0000002a2b27723e */ /* 0x000fe200000010ff */
[----:B------:R2:W-:Y:S01]  /*2590*/  STS.128 [R8+UR8], R28 ;  /* 0x0000001c08007988 */ /* 0x0005e20008000c08 */
[----:B------:R-:W-:Y:S02]  /*25a0*/  F2FP.BF16.F32.PACK_AB R45, R47, R46 ;  /* 0x0000002e2f2d723e */ /* 0x000fe400000010ff */
[----:B------:R-:W-:Y:S02]  /*25b0*/  F2FP.BF16.F32.PACK_AB R52, R53, R52 ;  /* 0x000000343534723e */ /* 0x000fe400000010ff */
[----:B------:R-:W-:Y:S02]  /*25c0*/  LOP3.LUT R9, R0, 0x40, RZ, 0x3c, !PT ;  /* 0x0000004000097812 */ /* 0x000fe400078e3cff */
[----:B------:R-:W-:-:S02]  /*25d0*/  F2FP.BF16.F32.PACK_AB R46, R49, R48 ;  /* 0x00000030312e723e */ /* 0x000fc400000010ff */
[----:B------:R-:W-:Y:S01]  /*25e0*/  F2FP.BF16.F32.PACK_AB R47, R51, R50 ;  /* 0x00000032332f723e */ /* 0x000fe200000010ff */
[----:B------:R2:W-:Y:S01]  /*25f0*/  STS.128 [R9+UR8], R36 ;  /* 0x0000002409007988 */ /* 0x0005e20008000c08 */
[----:B------:R-:W-:Y:S02]  /*2600*/  F2FP.BF16.F32.PACK_AB R53, R55, R54 ;  /* 0x000000363735723e */ /* 0x000fe400000010ff */
[----:B------:R-:W-:Y:S02]  /*2610*/  F2FP.BF16.F32.PACK_AB R60, R61, R60 ;  /* 0x0000003c3d3c723e */ /* 0x000fe400000010ff */
[----:B------:R-:W-:Y:S02]  /*2620*/  LOP3.LUT R10, R0, 0x50, RZ, 0x3c, !PT ;  /* 0x00000050000a7812 */ /* 0x000fe400078e3cff */
[----:B------:R-:W-:Y:S02]  /*2630*/  F2FP.BF16.F32.PACK_AB R54, R57, R56 ;  /* 0x000000383936723e */ /* 0x000fe400000010ff */
[----:B------:R-:W-:Y:S01]  /*2640*/  F2FP.BF16.F32.PACK_AB R55, R59, R58 ;  /* 0x0000003a3b37723e */ /* 0x000fe200000010ff */
[----:B------:R2:W-:Y:S01]  /*2650*/  STS.128 [R10+UR8], R44 ;  /* 0x0000002c0a007988 */ /* 0x0005e20008000c08 */
[----:B------:R-:W-:-:S02]  /*2660*/  F2FP.BF16.F32.PACK_AB R61, R63, R62 ;  /* 0x0000003e3f3d723e */ /* 0x000fc400000010ff */
[C---:B------:R-:W-:Y:S02]  /*2670*/  LOP3.LUT R11, R0.reuse, 0x60, RZ, 0x3c, !PT ;  /* 0x00000060000b7812 */ /* 0x040fe400078e3cff */
[----:B------:R-:W-:Y:S02]  /*2680*/  F2FP.BF16.F32.PACK_AB R62, R65, R64 ;  /* 0x00000040413e723e */ /* 0x000fe400000010ff */
[----:B------:R-:W-:Y:S01]  /*2690*/  F2FP.BF16.F32.PACK_AB R63, R67, R66 ;  /* 0x00000042433f723e */ /* 0x000fe200000010ff */
[----:B------:R2:W-:Y:S01]  /*26a0*/  STS.128 [R11+UR8], R52 ;  /* 0x000000340b007988 */ /* 0x0005e20008000c08 */
[----:B------:R-:W-:-:S05]  /*26b0*/  LOP3.LUT R16, R0, 0x70, RZ, 0x3c, !PT ;  /* 0x0000007000107812 */ /* 0x000fca00078e3cff */
[----:B------:R2:W-:Y:S01]  /*26c0*/  STS.128 [R16+UR8], R60 ;  /* 0x0000003c10007988 */ /* 0x0005e20008000c08 */
[----:B------:R3:W-:Y:S06]  /*26d0*/  MEMBAR.ALL.CTA ;  /* 0x0000000000007992 */ /* 0x0007ec0000008000 */
[----:B---3--:R-:W3:Y:S02]  /*26e0*/  FENCE.VIEW.ASYNC.S ;  /* 0x00000000000073c6 */ /* 0x008ee40000000000 */
[----:B---3--:R-:W-:Y:S06]  /*26f0*/  BAR.SYNC.DEFER_BLOCKING 0x0 ;  /* 0x0000000000007b1d */ /* 0x008fec0000010000 */
[----:B------:R2:W-:Y:S01]  /*2700*/  @UP1 UTMASTG.2D [UR4], [UR20] ;  /* 0x00000004140013b5 */ /* 0x0005e20008008000 */
[----:B------:R0:W-:Y:S01]  /*2710*/  UTMACMDFLUSH ;  /* 0x00000000000079b7 */ /* 0x0001e20000000000 */
[----:B------:R-:W-:-:S04]  /*2720*/  DEPBAR.LE SB0, 0x0 ;  /* 0x000080000000791a */ /* 0x000fc80000000000 */
[----:B------:R-:W-:Y:S08]  /*2730*/  BAR.SYNC.DEFER_BLOCKING 0x0 ;  /* 0x0000000000007b1d */ /* 0x000ff00000010000 */
[----:B------:R-:W-:Y:S06]  /*2740*/  BAR.SYNC.DEFER_BLOCKING 0x0 ;  /* 0x0000000000007b1d */ /* 0x000fec0000010000 */
[----:B--2---:R-:W-:Y:S05]  /*2750*/  @P2 BRA `(.L_x_67) ;  /* 0x0000000000a02947 */ /* 0x004fea0003800000 */
[----:B------:R-:W2:Y:S01]  /*2760*/  S2UR UR5, SR_CgaCtaId ;  /* 0x00000000000579c3 */ /* 0x000ea20000008800 */
[----:B------:R-:W-:Y:S01]  /*2770*/  NOP ;  /* 0x0000000000007918 */ /* 0x000fe20000000000 */
[----:B------:R-:W-:Y:S01]  /*2780*/  UMOV UR4, 0x50 ;  /* 0x0000005000047882 */ /* 0x000fe20000000000 */
[----:B------:R-:W-:Y:S02]  /*2790*/  IMAD.U32 R0, RZ, RZ, UR23 ;  /* 0x00000017ff007e24 */ /* 0x000fe4000f8e00ff */
[----:B------:R-:W-:Y:S02]  /*27a0*/  IMAD.MOV.U32 R3, RZ, RZ, 0xf ;  /* 0x0000000fff037424 */ /* 0x000fe400078e00ff */
[----:B------:R-:W-:Y:S01]  /*27b0*/  IMAD.MOV.U32 R7, RZ, RZ, 0x1 ;  /* 0x00000001ff077424 */ /* 0x000fe200078e00ff */
[----:B------:R-:W-:-:S04]  /*27c0*/  LOP3.LUT R0, R0, 0xffff, RZ, 0xc0, !PT ;  /* 0x0000ffff00007812 */ /* 0x000fc800078ec0ff */
[----:B------:R-:W-:-:S05]  /*27d0*/  SHF.R.U32.HI R0, RZ, 0x5, R0 ;  /* 0x00000005ff007819 */ /* 0x000fca0000011600 */
[----:B------:R-:W-:Y:S01]  /*27e0*/  VIADD R2, R0, 0x10 ;  /* 0x0000001000027836 */ /* 0x000fe20000000000 */
[----:B------:R-:W-:Y:S01]  /*27f0*/  SHF.L.U32 R0, R3, R0, RZ ;  /* 0x0000000003007219 */ /* 0x000fe200000006ff */
[----:B--2---:R-:W-:-:S03]  /*2800*/  ULEA UR6, UR5, UR4, 0x18 ;  /* 0x0000000405067291 */ /* 0x004fc6000f8ec0ff */
[----:B------:R-:W-:-:S04]  /*2810*/  SHF.L.U32 R3, R7, R2, RZ ;  /* 0x0000000207037219 */ /* 0x000fc800000006ff */
[----:B------:R-:W-:Y:S02]  /*2820*/  LOP3.LUT R0, R3, R0, RZ, 0xfc, !PT ;  /* 0x0000000003007212 */ /* 0x000fe400078efcff */
[----:B------:R-:W2:Y:S02]  /*2830*/  LDS R5, [UR6] ;  /* 0x00000006ff057984 */ /* 0x000ea40008000800 */
[C---:B------:R-:W-:Y:S02]  /*2840*/  LOP3.LUT R2, R0.reuse, 0xffff, RZ, 0xc0, !PT ;  /* 0x0000ffff00027812 */ /* 0x040fe400078ec0ff */
[----:B--2---:R-:W-:-:S04]  /*2850*/  LOP3.LUT R3, R0, 0xffff, R5, 0x80, !PT ;  /* 0x0000ffff00037812 */ /* 0x004fc800078e8005 */
[----:B------:R-:W-:-:S13]  /*2860*/  ISETP.NE.AND P0, PT, R3, R2, PT ;  /* 0x000000020300720c */ /* 0x000fda0003f05270 */
[----:B------:R-:W-:Y:S05]  /*2870*/  @P0 BRA `(.L_x_68) ;  /* 0x0000000000500947 */ /* 0x000fea0003800000 */
[----:B------:R-:W-:Y:S02]  /*2880*/  SHF.R.U32.HI R5, RZ, 0x10, R5 ;  /* 0x00000010ff057819 */ /* 0x000fe40000011605 */
[----:B------:R-:W-:-:S04]  /*2890*/  SHF.R.U32.HI R2, RZ, 0x10, R0 ;  /* 0x00000010ff027819 */ /* 0x000fc80000011600 */
[----:B------:R-:W-:-:S04]  /*28a0*/  LOP3.LUT R5, R5, R2, RZ, 0xc0, !PT ;  /* 0x0000000205057212 */ /* 0x000fc800078ec0ff */
[----:B------:R-:W-:-:S13]  /*28b0*/  ISETP.NE.AND P0, PT, R5, R2, PT ;  /* 0x000000020500720c */ /* 0x000fda0003f05270 */
[----:B------:R-:W-:Y:S05]  /*28c0*/  @P0 BRA `(.L_x_69) ;  /* 0x0000000000300947 */ /* 0x000fea0003800000 */
[----:B------:R-:W-:Y:S01]  /*28d0*/  R2UR UR4, R0 ;  /* 0x00000000000472ca */ /* 0x000fe200000e0000 */
[----:B------:R-:W-:Y:S01]  /*28e0*/  VOTEU.ANY UR5, UPT, PT ;  /* 0x0000000000057886 */ /* 0x000fe200038e0100 */
[----:B------:R-:W2:Y:S01]  /*28f0*/  S2R R0, SR_LANEID ;  /* 0x0000000000007919 */ /* 0x000ea20000000000 */
[----:B------:R-:W-:-:S10]  /*2900*/  UFLO.U32 UR5, UR5 ;  /* 0x00000005000572bd */ /* 0x000fd400080e0000 */
[----:B------:R-:W-:-:S06]  /*2910*/  ULOP3.LUT UR4, URZ, UR4, URZ, 0x33, !UPT ;  /* 0x00000004ff047292 */ /* 0x000fcc000f8e33ff */
[----:B------:R-:W-:-:S04]  /*2920*/  IMAD.U32 R2, RZ, RZ, UR4 ;  /* 0x00000004ff027e24 */ /* 0x000fc8000f8e00ff */
[----:B------:R-:W3:Y:S02]  /*2930*/  REDUX UR7, R2 ;  /* 0x00000000020773c4 */ /* 0x000ee40000000000 */
[----:B------:R4:W-:Y:S01]  /*2940*/  UTCATOMSWS.AND URZ, UR4 ;  /* 0x0000000400ff79e3 */ /* 0x0009e20008000000 */
[----:B--2---:R-:W-:Y:S01]  /*2950*/  ISETP.EQ.U32.AND P0, PT, R0, UR5, PT ;  /* 0x0000000500007c0c */ /* 0x004fe2000bf02070 */
[----:B---3--:R-:W-:-:S12]  /*2960*/  IMAD.U32 R0, RZ, RZ, UR7 ;  /* 0x00000007ff007e24 */ /* 0x008fd8000f8e00ff */
[----:B------:R4:W-:Y:S01]  /*2970*/  @P0 ATOMS.AND RZ, [UR6], R0 ;  /* 0x00000000ffff098c */ /* 0x0009e2000a800006 */
[----:B------:R-:W-:Y:S05]  /*2980*/  BRA `(.L_x_67) ;  /* 0x0000000000147947 */ /* 0x000fea0003800000 */
.L_x_69:
[----:B------:R-:W-:-:S07]  /*2990*/  MOV R2, 0x29b0 ;  /* 0x000029b000027802 */ /* 0x000fce0000000f00 */
[----:B-1----:R-:W-:Y:S05]  /*29a0*/  CALL.REL.NOINC `($__internal_0_$__cuda_sm10x_tcgen05_guardrail_trap_col_being_dealloced_not_returned_by_alloc) ;  /* 0x0000000000447944 */ /* 0x002fea0003c00000 */
[----:B------:R-:W-:Y:S05]  /*29b0*/  BRA `(.L_x_67) ;  /* 0x0000000000087947 */ /* 0x000fea0003800000 */
.L_x_68:
[----:B------:R-:W-:-:S07]  /*29c0*/  MOV R2, 0x29e0 ;  /* 0x000029e000027802 */ /* 0x000fce0000000f00 */
[----:B-1----:R-:W-:Y:S05]  /*29d0*/  CALL.REL.NOINC `($__internal_2_$__cuda_sm10x_tcgen05_guardrail_trap_unallocated_columns_being_dealloced) ;  /* 0x0000000000507944 */ /* 0x002fea0003c00000 */
.L_x_67:
[----:B------:R-:W-:Y:S01]  /*29e0*/  NOP ;  /* 0x0000000000007918 */ /* 0x000fe20000000000 */
[----:B----4-:R-:W-:Y:S05]  /*29f0*/  EXIT ;  /* 0x000000000000794d */ /* 0x010fea0003800000 */
.L_x_56:
[----:B------:R-:W2:Y:S02]  /*2a00*/  SYNCS.PHASECHK.TRANS64.TRYWAIT P0, [UR8+0x6000], RZ ;  /* 0x006000ffff0075a7 */ /* 0x000ea40008001108 */
[----:B--2---:R-:W-:Y:S05]  /*2a10*/  @!P0 BRA `(.L_x_56) ;  /* 0xfffffffc00f88947 */ /* 0x004fea000383ffff */
[----:B------:R-:W-:Y:S05]  /*2a20*/  BRA `(.L_x_70) ;  /* 0xfffffff000387947 */ /* 0x000fea000383ffff */
.L_x_58:
[----:B------:R-:W2:Y:S02]  /*2a30*/  SYNCS.PHASECHK.TRANS64.TRYWAIT P1, [UR8+0x6010], RZ ;  /* 0x006010ffff0075a7 */ /* 0x000ea40008021108 */
[----:B--2---:R-:W-:Y:S05]  /*2a40*/  @!P1 BRA `(.L_x_58) ;  /* 0xfffffffc00f89947 */ /* 0x004fea000383ffff */
[----:B------:R-:W-:Y:S05]  /*2a50*/  BRA `(.L_x_71) ;  /* 0xfffffff000ac7947 */ /* 0x000fea000383ffff */
.L_x_59:
[----:B------:R-:W3:Y:S02]  /*2a60*/  SYNCS.PHASECHK.TRANS64.TRYWAIT P0, [UR28+0x6000], R2 ;  /* 0x00600002ff0075a7 */ /* 0x000ee4000800111c */
[----:B---3--:R-:W-:Y:S05]  /*2a70*/  @!P0 BRA `(.L_x_59) ;  /* 0xfffffffc00f88947 */ /* 0x008fea000383ffff */
[----:B------:R-:W-:Y:S05]  /*2a80*/  BRA `(.L_x_72) ;  /* 0xfffffff4002c7947 */ /* 0x000fea000383ffff */
.L_x_61:
[----:B------:R-:W3:Y:S02]  /*2a90*/  SYNCS.PHASECHK.TRANS64.TRYWAIT P0, [UR28+0x6010], R2 ;  /* 0x00601002ff0075a7 */ /* 0x000ee4000800111c */
[----:B---3--:R-:W-:Y:S05]  /*2aa0*/  @!P0 BRA `(.L_x_61) ;  /* 0xfffffffc00f88947 */ /* 0x008fea000383ffff */
[----:B------:R-:W-:Y:S05]  /*2ab0*/  BRA `(.L_x_73) ;  /* 0xfffffff4009c7947 */ /* 0x000fea000383ffff */
        .weak           $__internal_0_$__cuda_sm10x_tcgen05_guardrail_trap_col_being_dealloced_not_returned_by_alloc
        .type           $__internal_0_$__cuda_sm10x_tcgen05_guardrail_trap_col_being_dealloced_not_returned_by_alloc,@function
        .size           $__internal_0_$__cuda_sm10x_tcgen05_guardrail_trap_col_being_dealloced_not_returned_by_alloc,($__internal_1_$__cuda_sm10x_tcgen05_guardrail_trap_phase_invalid_during_alloc - $__internal_0_$__cuda_sm10x_tcgen05_guardrail_trap_col_being_dealloced_not_returned_by_alloc)
$__internal_0_$__cuda_sm10x_tcgen05_guardrail_trap_col_being_dealloced_not_returned_by_alloc:
[----:B------:R-:W-:Y:S05]  /*2ac0*/  BPT.TRAP 0x1 ;  /* 0x000000040000795c */ /* 0x000fea0000300000 */
[----:B------:R-:W-:-:S04]  /*2ad0*/  IMAD.MOV.U32 R3, RZ, RZ, 0x0 ;  /* 0x00000000ff037424 */ /* 0x000fc800078e00ff */
[----:B------:R-:W-:Y:S05]  /*2ae0*/  RET.REL.NODEC R2 `(gluon_tcgen05) ;  /* 0xffffffd402447950 */ /* 0x000fea0003c3ffff */
        .weak           $__internal_1_$__cuda_sm10x_tcgen05_guardrail_trap_phase_invalid_during_alloc
        .type           $__internal_1_$__cuda_sm10x_tcgen05_guardrail_trap_phase_invalid_during_alloc,@function
        .size           $__internal_1_$__cuda_sm10x_tcgen05_guardrail_trap_phase_invalid_during_alloc,($__internal_2_$__cuda_sm10x_tcgen05_guardrail_trap_unallocated_columns_being_dealloced - $__internal_1_$__cuda_sm10x_tcgen05_guardrail_trap_phase_invalid_during_alloc)
$__internal_1_$__cuda_sm10x_tcgen05_guardrail_trap_phase_invalid_during_alloc:
[----:B------:R-:W-:Y:S05]  /*2af0*/  BPT.TRAP 0x1 ;  /* 0x000000040000795c */ /* 0x000fea0000300000 */
[----:B------:R-:W-:-:S04]  /*2b00*/  IMAD.MOV.U32 R3, RZ, RZ, 0x0 ;  /* 0x00000000ff037424 */ /* 0x000fc800078e00ff */
[----:B------:R-:W-:Y:S05]  /*2b10*/  RET.REL.NODEC R2 `(gluon_tcgen05) ;  /* 0xffffffd402387950 */ /* 0x000fea0003c3ffff */
        .weak           $__internal_2_$__cuda_sm10x_tcgen05_guardrail_trap_unallocated_columns_being_dealloced
        .type           $__internal_2_$__cuda_sm10x_tcgen05_guardrail_trap_unallocated_columns_being_dealloced,@function
        .size           $__internal_2_$__cuda_sm10x_tcgen05_guardrail_trap_unallocated_columns_being_dealloced,(.L_x_77 - $__internal_2_$__cuda_sm10x_tcgen05_guardrail_trap_unallocated_columns_being_dealloced)
$__internal_2_$__cuda_sm10x_tcgen05_guardrail_trap_unallocated_columns_being_dealloced:
[----:B------:R-:W-:Y:S05]  /*2b20*/  BPT.TRAP 0x1 ;  /* 0x000000040000795c */ /* 0x000fea0000300000 */
[----:B------:R-:W-:-:S04]  /*2b30*/  IMAD.MOV.U32 R3, RZ, RZ, 0x0 ;  /* 0x00000000ff037424 */ /* 0x000fc800078e00ff */
[----:B------:R-:W-:Y:S05]  /*2b40*/  RET.REL.NODEC R2 `(gluon_tcgen05) ;  /* 0xffffffd4022c7950 */ /* 0x000fea0003c3ffff */
.L_x_74:
[----:B------:R-:W-:-:S00]  /*2b50*/  BRA `(.L_x_74) ;  /* 0xfffffffc00fc7947 */ /* 0x000fc0000383ffff */
[----:B------:R-:W-:-:S00]  /*2b60*/  NOP ;  /* 0x0000000000007918 */ /* 0x000fc00000000000 */
        /* <DEDUP_REMOVED lines=9> */
.L_x_77:


//--------------------- .nv.shared.gluon_tcgen05  --------------------------
	.section	.nv.shared.gluon_tcgen05,"aw",@nobits
	.sectionflags	@""
	.align	16
	.zero		1024


//--------------------- .nv.shared.reserved.0     --------------------------
	.section	.nv.shared.reserved.0,"aw",@nobits
	.align	8
	.weak		__nv_reservedSMEM_offset_0_alias
	.size		__nv_reservedSMEM_offset_0_alias, 0, 64
	.other		__nv_reservedSMEM_offset_0_alias,@"STO_CUDA_RESERVED_SHARED STV_DEFAULT"
__nv_reservedSMEM_offset_0_alias:
	.zero		0
.nv.shared.reserved.0:
	.zero		64
	.weak		__nv_reservedSMEM_allocation_phase
	.type		__nv_reservedSMEM_allocation_phase,@object
	.size		__nv_reservedSMEM_allocation_phase,(.L_0 - __nv_reservedSMEM_allocation_phase)
__nv_reservedSMEM_allocation_phase:
	.zero		1
.L_0:
	.zero		7
	.weak		__nv_reservedSMEM_devtool_atexit_pc
	.type		__nv_reservedSMEM_devtool_atexit_pc,@object
	.size		__nv_reservedSMEM_devtool_atexit_pc,(__nv_reservedSMEM_allocation_mask - __nv_reservedSMEM_devtool_atexit_pc)
__nv_reservedSMEM_devtool_atexit_pc:
	.zero		8
	.weak		__nv_reservedSMEM_allocation_mask
	.type		__nv_reservedSMEM_allocation_mask,@object
	.size		__nv_reservedSMEM_allocation_mask,(.L_2 - __nv_reservedSMEM_allocation_mask)
__nv_reservedSMEM_allocation_mask:
	.zero		4
.L_2:


//--------------------- .nv.constant0.gluon_tcgen05 --------------------------
	.section	.nv.constant0.gluon_tcgen05,"a",@progbits
	.sectionflags	@""
	.align	4
.nv.constant0.gluon_tcgen05:
	.zero		976


//--------------------- SYMBOLS --------------------------

	.type		.nv.reservedSmem.offset0,@object
	.size		.nv.reservedSmem.offset0,0x4
	.type		.nv.reservedSmem.cap,@object
	.size		.nv.reservedSmem.cap,0x4
